//
// Generated by NVIDIA NVVM Compiler
//
// Compiler Build ID: CL-36424714
// Cuda compilation tools, release 13.0, V13.0.88
// Based on NVVM 20.0.0
//

.version 9.0
.target sm_100
.address_size 64

	// .globl	_Z9kernelRowPfS_S_iii

.visible .entry _Z9kernelRowPfS_S_iii(
	.param .u64 .ptr .align 1 _Z9kernelRowPfS_S_iii_param_0,
	.param .u64 .ptr .align 1 _Z9kernelRowPfS_S_iii_param_1,
	.param .u64 .ptr .align 1 _Z9kernelRowPfS_S_iii_param_2,
	.param .u32 _Z9kernelRowPfS_S_iii_param_3,
	.param .u32 _Z9kernelRowPfS_S_iii_param_4,
	.param .u32 _Z9kernelRowPfS_S_iii_param_5
)
{
	.reg .pred 	%p<52>;
	.reg .b32 	%r<62>;
	.reg .b32 	%f<87>;
	.reg .b64 	%rd<25>;

	ld.param.u64 	%rd10, [_Z9kernelRowPfS_S_iii_param_0];
	ld.param.u64 	%rd11, [_Z9kernelRowPfS_S_iii_param_1];
	ld.param.u64 	%rd9, [_Z9kernelRowPfS_S_iii_param_2];
	ld.param.u32 	%r29, [_Z9kernelRowPfS_S_iii_param_3];
	ld.param.u32 	%r30, [_Z9kernelRowPfS_S_iii_param_5];
	cvta.to.global.u64 	%rd1, %rd11;
	cvta.to.global.u64 	%rd2, %rd10;
	mov.u32 	%r1, %tid.x;
	mov.u32 	%r2, %tid.y;
	setp.lt.s32 	%p1, %r30, 0;
	mov.f32 	%f82, 0f00000000;
	@%p1 bra 	$L__BB0_39;
	neg.s32 	%r60, %r30;
	mul.lo.s32 	%r4, %r29, %r2;
	setp.lt.u32 	%p2, %r30, 4;
	mov.f32 	%f82, 0f00000000;
	@%p2 bra 	$L__BB0_21;
	shl.b32 	%r56, %r30, 1;
	sub.s32 	%r58, 3, %r30;
	and.b32  	%r31, %r56, -8;
	neg.s32 	%r57, %r31;
	sub.s32 	%r55, %r1, %r30;
	add.s32 	%r32, %r1, %r4;
	sub.s32 	%r54, %r32, %r30;
	mov.f32 	%f82, 0f00000000;
$L__BB0_3:
	.pragma "nounroll";
	setp.lt.s32 	%p3, %r55, 0;
	setp.ge.s32 	%p4, %r55, %r29;
	mul.wide.s32 	%rd12, %r54, 4;
	add.s64 	%rd3, %rd2, %rd12;
	mul.wide.s32 	%rd13, %r56, 4;
	add.s64 	%rd4, %rd1, %rd13;
	or.pred  	%p5, %p3, %p4;
	@%p5 bra 	$L__BB0_5;
	ld.global.f32 	%f38, [%rd3];
	ld.global.f32 	%f39, [%rd4];
	fma.rn.f32 	%f82, %f38, %f39, %f82;
$L__BB0_5:
	add.s32 	%r33, %r55, 1;
	setp.lt.s32 	%p6, %r33, 0;
	setp.ge.s32 	%p7, %r33, %r29;
	or.pred  	%p8, %p6, %p7;
	@%p8 bra 	$L__BB0_7;
	ld.global.f32 	%f40, [%rd3+4];
	ld.global.f32 	%f41, [%rd4+-4];
	fma.rn.f32 	%f82, %f40, %f41, %f82;
$L__BB0_7:
	add.s32 	%r34, %r55, 2;
	setp.lt.s32 	%p9, %r34, 0;
	setp.ge.s32 	%p10, %r34, %r29;
	or.pred  	%p11, %p9, %p10;
	@%p11 bra 	$L__BB0_9;
	ld.global.f32 	%f42, [%rd3+8];
	ld.global.f32 	%f43, [%rd4+-8];
	fma.rn.f32 	%f82, %f42, %f43, %f82;
$L__BB0_9:
	add.s32 	%r35, %r55, 3;
	setp.lt.s32 	%p12, %r35, 0;
	setp.ge.s32 	%p13, %r35, %r29;
	or.pred  	%p14, %p12, %p13;
	@%p14 bra 	$L__BB0_11;
	ld.global.f32 	%f44, [%rd3+12];
	ld.global.f32 	%f45, [%rd4+-12];
	fma.rn.f32 	%f82, %f44, %f45, %f82;
$L__BB0_11:
	add.s32 	%r36, %r55, 4;
	setp.lt.s32 	%p15, %r36, 0;
	setp.ge.s32 	%p16, %r36, %r29;
	or.pred  	%p17, %p15, %p16;
	@%p17 bra 	$L__BB0_13;
	ld.global.f32 	%f46, [%rd3+16];
	ld.global.f32 	%f47, [%rd4+-16];
	fma.rn.f32 	%f82, %f46, %f47, %f82;
$L__BB0_13:
	add.s32 	%r37, %r55, 5;
	setp.lt.s32 	%p18, %r37, 0;
	setp.ge.s32 	%p19, %r37, %r29;
	or.pred  	%p20, %p18, %p19;
	@%p20 bra 	$L__BB0_15;
	ld.global.f32 	%f48, [%rd3+20];
	ld.global.f32 	%f49, [%rd4+-20];
	fma.rn.f32 	%f82, %f48, %f49, %f82;
$L__BB0_15:
	add.s32 	%r38, %r55, 6;
	setp.lt.s32 	%p21, %r38, 0;
	setp.ge.s32 	%p22, %r38, %r29;
	or.pred  	%p23, %p21, %p22;
	@%p23 bra 	$L__BB0_17;
	ld.global.f32 	%f50, [%rd3+24];
	ld.global.f32 	%f51, [%rd4+-24];
	fma.rn.f32 	%f82, %f50, %f51, %f82;
$L__BB0_17:
	add.s32 	%r39, %r55, 7;
	setp.lt.s32 	%p24, %r39, 0;
	setp.ge.s32 	%p25, %r39, %r29;
	or.pred  	%p26, %p24, %p25;
	@%p26 bra 	$L__BB0_19;
	ld.global.f32 	%f52, [%rd3+28];
	ld.global.f32 	%f53, [%rd4+-28];
	fma.rn.f32 	%f82, %f52, %f53, %f82;
$L__BB0_19:
	add.s32 	%r58, %r58, 8;
	add.s32 	%r57, %r57, 8;
	add.s32 	%r56, %r56, -8;
	add.s32 	%r55, %r55, 8;
	add.s32 	%r54, %r54, 8;
	setp.ne.s32 	%p27, %r57, 0;
	@%p27 bra 	$L__BB0_3;
	add.s32 	%r60, %r58, -3;
$L__BB0_21:
	shl.b32 	%r40, %r30, 1;
	and.b32  	%r41, %r40, 6;
	setp.lt.u32 	%p28, %r41, 3;
	@%p28 bra 	$L__BB0_31;
	add.s32 	%r22, %r60, %r1;
	setp.lt.s32 	%p29, %r22, 0;
	setp.ge.s32 	%p30, %r22, %r29;
	add.s32 	%r42, %r22, %r4;
	mul.wide.s32 	%rd14, %r42, 4;
	add.s64 	%rd5, %rd2, %rd14;
	sub.s32 	%r43, %r30, %r60;
	mul.wide.s32 	%rd15, %r43, 4;
	add.s64 	%rd6, %rd1, %rd15;
	or.pred  	%p31, %p29, %p30;
	@%p31 bra 	$L__BB0_24;
	ld.global.f32 	%f54, [%rd5];
	ld.global.f32 	%f55, [%rd6];
	fma.rn.f32 	%f82, %f54, %f55, %f82;
$L__BB0_24:
	add.s32 	%r44, %r22, 1;
	setp.lt.s32 	%p32, %r44, 0;
	setp.ge.s32 	%p33, %r44, %r29;
	or.pred  	%p34, %p32, %p33;
	@%p34 bra 	$L__BB0_26;
	ld.global.f32 	%f56, [%rd5+4];
	ld.global.f32 	%f57, [%rd6+-4];
	fma.rn.f32 	%f82, %f56, %f57, %f82;
$L__BB0_26:
	add.s32 	%r45, %r22, 2;
	setp.lt.s32 	%p35, %r45, 0;
	setp.ge.s32 	%p36, %r45, %r29;
	or.pred  	%p37, %p35, %p36;
	@%p37 bra 	$L__BB0_28;
	ld.global.f32 	%f58, [%rd5+8];
	ld.global.f32 	%f59, [%rd6+-8];
	fma.rn.f32 	%f82, %f58, %f59, %f82;
$L__BB0_28:
	add.s32 	%r46, %r22, 3;
	setp.lt.s32 	%p38, %r46, 0;
	setp.ge.s32 	%p39, %r46, %r29;
	or.pred  	%p40, %p38, %p39;
	@%p40 bra 	$L__BB0_30;
	ld.global.f32 	%f60, [%rd5+12];
	ld.global.f32 	%f61, [%rd6+-12];
	fma.rn.f32 	%f82, %f60, %f61, %f82;
$L__BB0_30:
	add.s32 	%r60, %r60, 4;
$L__BB0_31:
	and.b32  	%r47, %r30, 1;
	setp.eq.b32 	%p41, %r47, 1;
	not.pred 	%p42, %p41;
	@%p42 bra 	$L__BB0_37;
	add.s32 	%r25, %r60, %r1;
	setp.lt.s32 	%p43, %r25, 0;
	setp.ge.s32 	%p44, %r25, %r29;
	add.s32 	%r48, %r25, %r4;
	mul.wide.s32 	%rd16, %r48, 4;
	add.s64 	%rd7, %rd2, %rd16;
	sub.s32 	%r49, %r30, %r60;
	mul.wide.s32 	%rd17, %r49, 4;
	add.s64 	%rd8, %rd1, %rd17;
	or.pred  	%p45, %p43, %p44;
	@%p45 bra 	$L__BB0_34;
	ld.global.f32 	%f62, [%rd7];
	ld.global.f32 	%f63, [%rd8];
	fma.rn.f32 	%f82, %f62, %f63, %f82;
$L__BB0_34:
	add.s32 	%r50, %r25, 1;
	setp.lt.s32 	%p46, %r50, 0;
	setp.ge.s32 	%p47, %r50, %r29;
	or.pred  	%p48, %p46, %p47;
	@%p48 bra 	$L__BB0_36;
	ld.global.f32 	%f64, [%rd7+4];
	ld.global.f32 	%f65, [%rd8+-4];
	fma.rn.f32 	%f82, %f64, %f65, %f82;
$L__BB0_36:
	add.s32 	%r60, %r60, 2;
$L__BB0_37:
	add.s32 	%r28, %r60, %r1;
	setp.lt.s32 	%p49, %r28, 0;
	setp.ge.s32 	%p50, %r28, %r29;
	or.pred  	%p51, %p49, %p50;
	@%p51 bra 	$L__BB0_39;
	add.s32 	%r51, %r28, %r4;
	mul.wide.s32 	%rd18, %r51, 4;
	add.s64 	%rd19, %rd2, %rd18;
	ld.global.f32 	%f66, [%rd19];
	sub.s32 	%r52, %r30, %r60;
	mul.wide.s32 	%rd20, %r52, 4;
	add.s64 	%rd21, %rd1, %rd20;
	ld.global.f32 	%f67, [%rd21];
	fma.rn.f32 	%f82, %f66, %f67, %f82;
$L__BB0_39:
	cvta.to.global.u64 	%rd22, %rd9;
	mad.lo.s32 	%r53, %r29, %r2, %r1;
	mul.wide.s32 	%rd23, %r53, 4;
	add.s64 	%rd24, %rd22, %rd23;
	st.global.f32 	[%rd24], %f82;
	ret;

}
	// .globl	_Z12kernelColumnPfS_S_iii
.visible .entry _Z12kernelColumnPfS_S_iii(
	.param .u64 .ptr .align 1 _Z12kernelColumnPfS_S_iii_param_0,
	.param .u64 .ptr .align 1 _Z12kernelColumnPfS_S_iii_param_1,
	.param .u64 .ptr .align 1 _Z12kernelColumnPfS_S_iii_param_2,
	.param .u32 _Z12kernelColumnPfS_S_iii_param_3,
	.param .u32 _Z12kernelColumnPfS_S_iii_param_4,
	.param .u32 _Z12kernelColumnPfS_S_iii_param_5
)
{
	.reg .pred 	%p<52>;
	.reg .b32 	%r<102>;
	.reg .b32 	%f<87>;
	.reg .b64 	%rd<47>;

	ld.param.u64 	%rd7, [_Z12kernelColumnPfS_S_iii_param_0];
	ld.param.u64 	%rd8, [_Z12kernelColumnPfS_S_iii_param_1];
	ld.param.u64 	%rd6, [_Z12kernelColumnPfS_S_iii_param_2];
	ld.param.u32 	%r54, [_Z12kernelColumnPfS_S_iii_param_3];
	ld.param.u32 	%r55, [_Z12kernelColumnPfS_S_iii_param_4];
	ld.param.u32 	%r56, [_Z12kernelColumnPfS_S_iii_param_5];
	cvta.to.global.u64 	%rd1, %rd8;
	cvta.to.global.u64 	%rd2, %rd7;
	mov.u32 	%r1, %tid.x;
	mov.u32 	%r2, %tid.y;
	setp.lt.s32 	%p1, %r56, 0;
	mov.f32 	%f82, 0f00000000;
	@%p1 bra 	$L__BB1_39;
	neg.s32 	%r100, %r56;
	setp.lt.u32 	%p2, %r56, 4;
	mov.f32 	%f82, 0f00000000;
	@%p2 bra 	$L__BB1_21;
	shl.b32 	%r96, %r56, 1;
	sub.s32 	%r98, 3, %r56;
	and.b32  	%r57, %r96, -8;
	neg.s32 	%r97, %r57;
	sub.s32 	%r95, %r2, %r56;
	mul.lo.s32 	%r58, %r54, %r95;
	add.s32 	%r59, %r58, %r54;
	add.s32 	%r94, %r1, %r59;
	shl.b32 	%r9, %r54, 3;
	add.s32 	%r60, %r95, 2;
	mad.lo.s32 	%r93, %r54, %r60, %r1;
	add.s32 	%r61, %r95, 3;
	mad.lo.s32 	%r92, %r54, %r61, %r1;
	add.s32 	%r62, %r95, 4;
	mad.lo.s32 	%r91, %r54, %r62, %r1;
	add.s32 	%r63, %r95, 5;
	mad.lo.s32 	%r90, %r54, %r63, %r1;
	add.s32 	%r64, %r95, 6;
	mad.lo.s32 	%r89, %r54, %r64, %r1;
	add.s32 	%r65, %r95, 7;
	mad.lo.s32 	%r88, %r54, %r65, %r1;
	add.s32 	%r87, %r1, %r58;
	mov.f32 	%f82, 0f00000000;
$L__BB1_3:
	.pragma "nounroll";
	setp.lt.s32 	%p3, %r95, 0;
	setp.ge.s32 	%p4, %r95, %r55;
	mul.wide.s32 	%rd9, %r96, 4;
	add.s64 	%rd3, %rd1, %rd9;
	or.pred  	%p5, %p3, %p4;
	@%p5 bra 	$L__BB1_5;
	mul.wide.s32 	%rd10, %r87, 4;
	add.s64 	%rd11, %rd2, %rd10;
	ld.global.f32 	%f38, [%rd11];
	ld.global.f32 	%f39, [%rd3];
	fma.rn.f32 	%f82, %f38, %f39, %f82;
$L__BB1_5:
	add.s32 	%r66, %r95, 1;
	setp.lt.s32 	%p6, %r66, 0;
	setp.ge.s32 	%p7, %r66, %r55;
	or.pred  	%p8, %p6, %p7;
	@%p8 bra 	$L__BB1_7;
	mul.wide.s32 	%rd12, %r94, 4;
	add.s64 	%rd13, %rd2, %rd12;
	ld.global.f32 	%f40, [%rd13];
	ld.global.f32 	%f41, [%rd3+-4];
	fma.rn.f32 	%f82, %f40, %f41, %f82;
$L__BB1_7:
	add.s32 	%r67, %r95, 2;
	setp.lt.s32 	%p9, %r67, 0;
	setp.ge.s32 	%p10, %r67, %r55;
	or.pred  	%p11, %p9, %p10;
	@%p11 bra 	$L__BB1_9;
	mul.wide.s32 	%rd14, %r93, 4;
	add.s64 	%rd15, %rd2, %rd14;
	ld.global.f32 	%f42, [%rd15];
	ld.global.f32 	%f43, [%rd3+-8];
	fma.rn.f32 	%f82, %f42, %f43, %f82;
$L__BB1_9:
	add.s32 	%r68, %r95, 3;
	setp.lt.s32 	%p12, %r68, 0;
	setp.ge.s32 	%p13, %r68, %r55;
	or.pred  	%p14, %p12, %p13;
	@%p14 bra 	$L__BB1_11;
	mul.wide.s32 	%rd16, %r92, 4;
	add.s64 	%rd17, %rd2, %rd16;
	ld.global.f32 	%f44, [%rd17];
	ld.global.f32 	%f45, [%rd3+-12];
	fma.rn.f32 	%f82, %f44, %f45, %f82;
$L__BB1_11:
	add.s32 	%r69, %r95, 4;
	setp.lt.s32 	%p15, %r69, 0;
	setp.ge.s32 	%p16, %r69, %r55;
	or.pred  	%p17, %p15, %p16;
	@%p17 bra 	$L__BB1_13;
	mul.wide.s32 	%rd18, %r91, 4;
	add.s64 	%rd19, %rd2, %rd18;
	ld.global.f32 	%f46, [%rd19];
	ld.global.f32 	%f47, [%rd3+-16];
	fma.rn.f32 	%f82, %f46, %f47, %f82;
$L__BB1_13:
	add.s32 	%r70, %r95, 5;
	setp.lt.s32 	%p18, %r70, 0;
	setp.ge.s32 	%p19, %r70, %r55;
	or.pred  	%p20, %p18, %p19;
	@%p20 bra 	$L__BB1_15;
	mul.wide.s32 	%rd20, %r90, 4;
	add.s64 	%rd21, %rd2, %rd20;
	ld.global.f32 	%f48, [%rd21];
	ld.global.f32 	%f49, [%rd3+-20];
	fma.rn.f32 	%f82, %f48, %f49, %f82;
$L__BB1_15:
	add.s32 	%r71, %r95, 6;
	setp.lt.s32 	%p21, %r71, 0;
	setp.ge.s32 	%p22, %r71, %r55;
	or.pred  	%p23, %p21, %p22;
	@%p23 bra 	$L__BB1_17;
	mul.wide.s32 	%rd22, %r89, 4;
	add.s64 	%rd23, %rd2, %rd22;
	ld.global.f32 	%f50, [%rd23];
	ld.global.f32 	%f51, [%rd3+-24];
	fma.rn.f32 	%f82, %f50, %f51, %f82;
$L__BB1_17:
	add.s32 	%r72, %r95, 7;
	setp.lt.s32 	%p24, %r72, 0;
	setp.ge.s32 	%p25, %r72, %r55;
	or.pred  	%p26, %p24, %p25;
	@%p26 bra 	$L__BB1_19;
	mul.wide.s32 	%rd24, %r88, 4;
	add.s64 	%rd25, %rd2, %rd24;
	ld.global.f32 	%f52, [%rd25];
	ld.global.f32 	%f53, [%rd3+-28];
	fma.rn.f32 	%f82, %f52, %f53, %f82;
$L__BB1_19:
	add.s32 	%r98, %r98, 8;
	add.s32 	%r97, %r97, 8;
	add.s32 	%r96, %r96, -8;
	add.s32 	%r95, %r95, 8;
	add.s32 	%r94, %r94, %r9;
	add.s32 	%r93, %r93, %r9;
	add.s32 	%r92, %r92, %r9;
	add.s32 	%r91, %r91, %r9;
	add.s32 	%r90, %r90, %r9;
	add.s32 	%r89, %r89, %r9;
	add.s32 	%r88, %r88, %r9;
	add.s32 	%r87, %r87, %r9;
	setp.ne.s32 	%p27, %r97, 0;
	@%p27 bra 	$L__BB1_3;
	add.s32 	%r100, %r98, -3;
$L__BB1_21:
	shl.b32 	%r73, %r56, 1;
	and.b32  	%r74, %r73, 6;
	setp.lt.u32 	%p28, %r74, 3;
	@%p28 bra 	$L__BB1_31;
	add.s32 	%r43, %r100, %r2;
	setp.lt.s32 	%p29, %r43, 0;
	setp.ge.s32 	%p30, %r43, %r55;
	sub.s32 	%r75, %r56, %r100;
	mul.wide.s32 	%rd26, %r75, 4;
	add.s64 	%rd4, %rd1, %rd26;
	or.pred  	%p31, %p29, %p30;
	@%p31 bra 	$L__BB1_24;
	mad.lo.s32 	%r76, %r43, %r54, %r1;
	mul.wide.s32 	%rd27, %r76, 4;
	add.s64 	%rd28, %rd2, %rd27;
	ld.global.f32 	%f54, [%rd28];
	ld.global.f32 	%f55, [%rd4];
	fma.rn.f32 	%f82, %f54, %f55, %f82;
$L__BB1_24:
	add.s32 	%r44, %r43, 1;
	setp.lt.s32 	%p32, %r44, 0;
	setp.ge.s32 	%p33, %r44, %r55;
	or.pred  	%p34, %p32, %p33;
	@%p34 bra 	$L__BB1_26;
	mad.lo.s32 	%r77, %r44, %r54, %r1;
	mul.wide.s32 	%rd29, %r77, 4;
	add.s64 	%rd30, %rd2, %rd29;
	ld.global.f32 	%f56, [%rd30];
	ld.global.f32 	%f57, [%rd4+-4];
	fma.rn.f32 	%f82, %f56, %f57, %f82;
$L__BB1_26:
	add.s32 	%r45, %r43, 2;
	setp.lt.s32 	%p35, %r45, 0;
	setp.ge.s32 	%p36, %r45, %r55;
	or.pred  	%p37, %p35, %p36;
	@%p37 bra 	$L__BB1_28;
	mad.lo.s32 	%r78, %r45, %r54, %r1;
	mul.wide.s32 	%rd31, %r78, 4;
	add.s64 	%rd32, %rd2, %rd31;
	ld.global.f32 	%f58, [%rd32];
	ld.global.f32 	%f59, [%rd4+-8];
	fma.rn.f32 	%f82, %f58, %f59, %f82;
$L__BB1_28:
	add.s32 	%r46, %r43, 3;
	setp.lt.s32 	%p38, %r46, 0;
	setp.ge.s32 	%p39, %r46, %r55;
	or.pred  	%p40, %p38, %p39;
	@%p40 bra 	$L__BB1_30;
	mad.lo.s32 	%r79, %r46, %r54, %r1;
	mul.wide.s32 	%rd33, %r79, 4;
	add.s64 	%rd34, %rd2, %rd33;
	ld.global.f32 	%f60, [%rd34];
	ld.global.f32 	%f61, [%rd4+-12];
	fma.rn.f32 	%f82, %f60, %f61, %f82;
$L__BB1_30:
	add.s32 	%r100, %r100, 4;
$L__BB1_31:
	and.b32  	%r80, %r56, 1;
	setp.eq.b32 	%p41, %r80, 1;
	not.pred 	%p42, %p41;
	@%p42 bra 	$L__BB1_37;
	add.s32 	%r49, %r100, %r2;
	setp.lt.s32 	%p43, %r49, 0;
	setp.ge.s32 	%p44, %r49, %r55;
	sub.s32 	%r81, %r56, %r100;
	mul.wide.s32 	%rd35, %r81, 4;
	add.s64 	%rd5, %rd1, %rd35;
	or.pred  	%p45, %p43, %p44;
	@%p45 bra 	$L__BB1_34;
	mad.lo.s32 	%r82, %r49, %r54, %r1;
	mul.wide.s32 	%rd36, %r82, 4;
	add.s64 	%rd37, %rd2, %rd36;
	ld.global.f32 	%f62, [%rd37];
	ld.global.f32 	%f63, [%rd5];
	fma.rn.f32 	%f82, %f62, %f63, %f82;
$L__BB1_34:
	add.s32 	%r50, %r49, 1;
	setp.lt.s32 	%p46, %r50, 0;
	setp.ge.s32 	%p47, %r50, %r55;
	or.pred  	%p48, %p46, %p47;
	@%p48 bra 	$L__BB1_36;
	mad.lo.s32 	%r83, %r50, %r54, %r1;
	mul.wide.s32 	%rd38, %r83, 4;
	add.s64 	%rd39, %rd2, %rd38;
	ld.global.f32 	%f64, [%rd39];
	ld.global.f32 	%f65, [%rd5+-4];
	fma.rn.f32 	%f82, %f64, %f65, %f82;
$L__BB1_36:
	add.s32 	%r100, %r100, 2;
$L__BB1_37:
	add.s32 	%r53, %r100, %r2;
	setp.lt.s32 	%p49, %r53, 0;
	setp.ge.s32 	%p50, %r53, %r55;
	or.pred  	%p51, %p49, %p50;
	@%p51 bra 	$L__BB1_39;
	mad.lo.s32 	%r84, %r53, %r54, %r1;
	mul.wide.s32 	%rd40, %r84, 4;
	add.s64 	%rd41, %rd2, %rd40;
	ld.global.f32 	%f66, [%rd41];
	sub.s32 	%r85, %r56, %r100;
	mul.wide.s32 	%rd42, %r85, 4;
	add.s64 	%rd43, %rd1, %rd42;
	ld.global.f32 	%f67, [%rd43];
	fma.rn.f32 	%f82, %f66, %f67, %f82;
$L__BB1_39:
	cvta.to.global.u64 	%rd44, %rd6;
	mad.lo.s32 	%r86, %r54, %r2, %r1;
	mul.wide.s32 	%rd45, %r86, 4;
	add.s64 	%rd46, %rd44, %rd45;
	st.global.f32 	[%rd46], %f82;
	ret;

}


// ===== COMPILED SASS (sm_100) =====

	.target	sm_100

	.elftype	@"ET_EXEC"


//--------------------- .note.nv.tkinfo           --------------------------
	.section	.note.nv.tkinfo,"",@"SHT_NOTE"
	.sectionflags	@"SHF_NOTE_NV_TKINFO"
	.tkinfo
        /*0018*/ 	.word	0x00000002
        /*0030*/ 	.string	""
        /*0030*/ 	.string	"ptxas"
        /*0030*/ 	.string	"Cuda compilation tools, release 13.0, V13.0.88"
        /*0030*/ 	.string	"Build cuda_13.0.r13.0/compiler.36424714_0"
        /*0030*/ 	.string	"-arch sm_100 -m 64 "



//--------------------- .note.nv.cuinfo           --------------------------
	.section	.note.nv.cuinfo,"",@"SHT_NOTE"
	.sectionflags	@"SHF_NOTE_NV_CUINFO"
        /*0018*/ 	.short	0x0002
        /*001a*/ 	.short	0x0064
        /*001c*/ 	.short	0x0082
	.zero		2


//--------------------- .nv.info                  --------------------------
	.section	.nv.info,"",@"SHT_CUDA_INFO"
	.align	4


	//----- nvinfo : EIATTR_REGCOUNT
	.align		4
        /*0000*/ 	.byte	0x04, 0x2f
        /*0002*/ 	.short	(.L_1 - .L_0)
	.align		4
.L_0:
        /*0004*/ 	.word	index@(_Z9kernelRowPfS_S_iii)
        /*0008*/ 	.word	0x0000001b


	//----- nvinfo : EIATTR_FRAME_SIZE
	.align		4
.L_1:
        /*000c*/ 	.byte	0x04, 0x11
        /*000e*/ 	.short	(.L_3 - .L_2)
	.align		4
.L_2:
        /*0010*/ 	.word	index@(_Z9kernelRowPfS_S_iii)
        /*0014*/ 	.word	0x00000000


	//----- nvinfo : EIATTR_REGCOUNT
	.align		4
.L_3:
        /*0018*/ 	.byte	0x04, 0x2f
        /*001a*/ 	.short	(.L_5 - .L_4)
	.align		4
.L_4:
        /*001c*/ 	.word	index@(_Z12kernelColumnPfS_S_iii)
        /*0020*/ 	.word	0x00000020


	//----- nvinfo : EIATTR_FRAME_SIZE
	.align		4
.L_5:
        /*0024*/ 	.byte	0x04, 0x11
        /*0026*/ 	.short	(.L_7 - .L_6)
	.align		4
.L_6:
        /*0028*/ 	.word	index@(_Z12kernelColumnPfS_S_iii)
        /*002c*/ 	.word	0x00000000


	//----- nvinfo : EIATTR_MIN_STACK_SIZE
	.align		4
.L_7:
        /*0030*/ 	.byte	0x04, 0x12
        /*0032*/ 	.short	(.L_9 - .L_8)
	.align		4
.L_8:
        /*0034*/ 	.word	index@(_Z12kernelColumnPfS_S_iii)
        /*0038*/ 	.word	0x00000000


	//----- nvinfo : EIATTR_MIN_STACK_SIZE
	.align		4
.L_9:
        /*003c*/ 	.byte	0x04, 0x12
        /*003e*/ 	.short	(.L_11 - .L_10)
	.align		4
.L_10:
        /*0040*/ 	.word	index@(_Z9kernelRowPfS_S_iii)
        /*0044*/ 	.word	0x00000000
.L_11:


//--------------------- .nv.compat                --------------------------
	.section	.nv.compat,"",@"SHT_CUDA_COMPAT_INFO"
	.align	4
        /*0000*/ 	.byte	0x02, 0x09, 0x00, 0x00, 0x02, 0x02, 0x01, 0x00, 0x02, 0x05, 0x05, 0x00, 0x03, 0x07, 0x01, 0x01
        /*0010*/ 	.byte	0x02, 0x03, 0x00, 0x00, 0x02, 0x06, 0x01, 0x00, 0x04, 0x0b, 0x08, 0x00, 0x09, 0x00, 0x00, 0x00
        /*0020*/ 	.byte	0x00, 0x00, 0x00, 0x00


//--------------------- .nv.info._Z12kernelColumnPfS_S_iii --------------------------
	.section	.nv.info._Z12kernelColumnPfS_S_iii,"",@"SHT_CUDA_INFO"
	.sectionflags	@""
	.align	4


	//----- nvinfo : EIATTR_CUDA_API_VERSION
	.align		4
        /*0000*/ 	.byte	0x04, 0x37
        /*0002*/ 	.short	(.L_13 - .L_12)
.L_12:
        /*0004*/ 	.word	0x00000082


	//----- nvinfo : EIATTR_KPARAM_INFO
	.align		4
.L_13:
        /*0008*/ 	.byte	0x04, 0x17
        /*000a*/ 	.short	(.L_15 - .L_14)
.L_14:
        /*000c*/ 	.word	0x00000000
        /*0010*/ 	.short	0x0005
        /*0012*/ 	.short	0x0020
        /*0014*/ 	.byte	0x00, 0xf0, 0x11, 0x00


	//----- nvinfo : EIATTR_KPARAM_INFO
	.align		4
.L_15:
        /*0018*/ 	.byte	0x04, 0x17
        /*001a*/ 	.short	(.L_17 - .L_16)
.L_16:
        /*001c*/ 	.word	0x00000000
        /*0020*/ 	.short	0x0004
        /*0022*/ 	.short	0x001c
        /*0024*/ 	.byte	0x00, 0xf0, 0x11, 0x00


	//----- nvinfo : EIATTR_KPARAM_INFO
	.align		4
.L_17:
        /*0028*/ 	.byte	0x04, 0x17
        /*002a*/ 	.short	(.L_19 - .L_18)
.L_18:
        /*002c*/ 	.word	0x00000000
        /*0030*/ 	.short	0x0003
        /*0032*/ 	.short	0x0018
        /*0034*/ 	.byte	0x00, 0xf0, 0x11, 0x00


	//----- nvinfo : EIATTR_KPARAM_INFO
	.align		4
.L_19:
        /*0038*/ 	.byte	0x04, 0x17
        /*003a*/ 	.short	(.L_21 - .L_20)
.L_20:
        /*003c*/ 	.word	0x00000000
        /*0040*/ 	.short	0x0002
        /*0042*/ 	.short	0x0010
        /*0044*/ 	.byte	0x00, 0xf5, 0x21, 0x00


	//----- nvinfo : EIATTR_KPARAM_INFO
	.align		4
.L_21:
        /*0048*/ 	.byte	0x04, 0x17
        /*004a*/ 	.short	(.L_23 - .L_22)
.L_22:
        /*004c*/ 	.word	0x00000000
        /*0050*/ 	.short	0x0001
        /*0052*/ 	.short	0x0008
        /*0054*/ 	.byte	0x00, 0xf5, 0x21, 0x00


	//----- nvinfo : EIATTR_KPARAM_INFO
	.align		4
.L_23:
        /*0058*/ 	.byte	0x04, 0x17
        /*005a*/ 	.short	(.L_25 - .L_24)
.L_24:
        /*005c*/ 	.word	0x00000000
        /*0060*/ 	.short	0x0000
        /*0062*/ 	.short	0x0000
        /*0064*/ 	.byte	0x00, 0xf5, 0x21, 0x00


	//----- nvinfo : EIATTR_SPARSE_MMA_MASK
	.align		4
.L_25:
        /*0068*/ 	.byte	0x03, 0x50
        /*006a*/ 	.short	0x0000


	//----- nvinfo : EIATTR_MAXREG_COUNT
	.align		4
        /*006c*/ 	.byte	0x03, 0x1b
        /*006e*/ 	.short	0x00ff


	//----- nvinfo : EIATTR_MERCURY_ISA_VERSION
	.align		4
        /*0070*/ 	.byte	0x03, 0x5f
        /*0072*/ 	.short	0x0101


	//----- nvinfo : EIATTR_VRC_CTA_INIT_COUNT
	.align		4
        /*0074*/ 	.byte	0x02, 0x4a
	.zero		1
	.zero		1


	//----- nvinfo : EIATTR_EXIT_INSTR_OFFSETS
	.align		4
        /*0078*/ 	.byte	0x04, 0x1c
        /*007a*/ 	.short	(.L_27 - .L_26)


	//   ....[0]....
.L_26:
        /*007c*/ 	.word	0x00000d90


	//----- nvinfo : EIATTR_CRS_STACK_SIZE
	.align		4
.L_27:
        /*0080*/ 	.byte	0x04, 0x1e
        /*0082*/ 	.short	(.L_29 - .L_28)
.L_28:
        /*0084*/ 	.word	0x00000000


	//----- nvinfo : EIATTR_CBANK_PARAM_SIZE
	.align		4
.L_29:
        /*0088*/ 	.byte	0x03, 0x19
        /*008a*/ 	.short	0x0024


	//----- nvinfo : EIATTR_PARAM_CBANK
	.align		4
        /*008c*/ 	.byte	0x04, 0x0a
        /*008e*/ 	.short	(.L_31 - .L_30)
	.align		4
.L_30:
        /*0090*/ 	.word	index@(.nv.constant0._Z12kernelColumnPfS_S_iii)
        /*0094*/ 	.short	0x0380
        /*0096*/ 	.short	0x0024


	//----- nvinfo : EIATTR_SW_WAR
	.align		4
.L_31:
        /*0098*/ 	.byte	0x04, 0x36
        /*009a*/ 	.short	(.L_33 - .L_32)
.L_32:
        /*009c*/ 	.word	0x00000008
.L_33:


//--------------------- .nv.info._Z9kernelRowPfS_S_iii --------------------------
	.section	.nv.info._Z9kernelRowPfS_S_iii,"",@"SHT_CUDA_INFO"
	.sectionflags	@""
	.align	4


	//----- nvinfo : EIATTR_CUDA_API_VERSION
	.align		4
        /*0000*/ 	.byte	0x04, 0x37
        /*0002*/ 	.short	(.L_35 - .L_34)
.L_34:
        /*0004*/ 	.word	0x00000082


	//----- nvinfo : EIATTR_KPARAM_INFO
	.align		4
.L_35:
        /*0008*/ 	.byte	0x04, 0x17
        /*000a*/ 	.short	(.L_37 - .L_36)
.L_36:
        /*000c*/ 	.word	0x00000000
        /*0010*/ 	.short	0x0005
        /*0012*/ 	.short	0x0020
        /*0014*/ 	.byte	0x00, 0xf0, 0x11, 0x00


	//----- nvinfo : EIATTR_KPARAM_INFO
	.align		4
.L_37:
        /*0018*/ 	.byte	0x04, 0x17
        /*001a*/ 	.short	(.L_39 - .L_38)
.L_38:
        /*001c*/ 	.word	0x00000000
        /*0020*/ 	.short	0x0004
        /*0022*/ 	.short	0x001c
        /*0024*/ 	.byte	0x00, 0xf0, 0x11, 0x00


	//----- nvinfo : EIATTR_KPARAM_INFO
	.align		4
.L_39:
        /*0028*/ 	.byte	0x04, 0x17
        /*002a*/ 	.short	(.L_41 - .L_40)
.L_40:
        /*002c*/ 	.word	0x00000000
        /*0030*/ 	.short	0x0003
        /*0032*/ 	.short	0x0018
        /*0034*/ 	.byte	0x00, 0xf0, 0x11, 0x00


	//----- nvinfo : EIATTR_KPARAM_INFO
	.align		4
.L_41:
        /*0038*/ 	.byte	0x04, 0x17
        /*003a*/ 	.short	(.L_43 - .L_42)
.L_42:
        /*003c*/ 	.word	0x00000000
        /*0040*/ 	.short	0x0002
        /*0042*/ 	.short	0x0010
        /*0044*/ 	.byte	0x00, 0xf5, 0x21, 0x00


	//----- nvinfo : EIATTR_KPARAM_INFO
	.align		4
.L_43:
        /*0048*/ 	.byte	0x04, 0x17
        /*004a*/ 	.short	(.L_45 - .L_44)
.L_44:
        /*004c*/ 	.word	0x00000000
        /*0050*/ 	.short	0x0001
        /*0052*/ 	.short	0x0008
        /*0054*/ 	.byte	0x00, 0xf5, 0x21, 0x00


	//----- nvinfo : EIATTR_KPARAM_INFO
	.align		4
.L_45:
        /*0058*/ 	.byte	0x04, 0x17
        /*005a*/ 	.short	(.L_47 - .L_46)
.L_46:
        /*005c*/ 	.word	0x00000000
        /*0060*/ 	.short	0x0000
        /*0062*/ 	.short	0x0000
        /*0064*/ 	.byte	0x00, 0xf5, 0x21, 0x00


	//----- nvinfo : EIATTR_SPARSE_MMA_MASK
	.align		4
.L_47:
        /*0068*/ 	.byte	0x03, 0x50
        /*006a*/ 	.short	0x0000


	//----- nvinfo : EIATTR_MAXREG_COUNT
	.align		4
        /*006c*/ 	.byte	0x03, 0x1b
        /*006e*/ 	.short	0x00ff


	//----- nvinfo : EIATTR_MERCURY_ISA_VERSION
	.align		4
        /*0070*/ 	.byte	0x03, 0x5f
        /*0072*/ 	.short	0x0101


	//----- nvinfo : EIATTR_VRC_CTA_INIT_COUNT
	.align		4
        /*0074*/ 	.byte	0x02, 0x4a
	.zero		1
	.zero		1


	//----- nvinfo : EIATTR_EXIT_INSTR_OFFSETS
	.align		4
        /*0078*/ 	.byte	0x04, 0x1c
        /*007a*/ 	.short	(.L_49 - .L_48)


	//   ....[0]....
.L_48:
        /*007c*/ 	.word	0x00000a30


	//----- nvinfo : EIATTR_CRS_STACK_SIZE
	.align		4
.L_49:
        /*0080*/ 	.byte	0x04, 0x1e
        /*0082*/ 	.short	(.L_51 - .L_50)
.L_50:
        /*0084*/ 	.word	0x00000000


	//----- nvinfo : EIATTR_CBANK_PARAM_SIZE
	.align		4
.L_51:
        /*0088*/ 	.byte	0x03, 0x19
        /*008a*/ 	.short	0x0024


	//----- nvinfo : EIATTR_PARAM_CBANK
	.align		4
        /*008c*/ 	.byte	0x04, 0x0a
        /*008e*/ 	.short	(.L_53 - .L_52)
	.align		4
.L_52:
        /*0090*/ 	.word	index@(.nv.constant0._Z9kernelRowPfS_S_iii)
        /*0094*/ 	.short	0x0380
        /*0096*/ 	.short	0x0024


	//----- nvinfo : EIATTR_SW_WAR
	.align		4
.L_53:
        /*0098*/ 	.byte	0x04, 0x36
        /*009a*/ 	.short	(.L_55 - .L_54)
.L_54:
        /*009c*/ 	.word	0x00000008
.L_55:


//--------------------- .nv.callgraph             --------------------------
	.section	.nv.callgraph,"",@"SHT_CUDA_CALLGRAPH"
	.align	4
	.sectionentsize	8
	.align		4
        /*0000*/ 	.word	0x00000000
	.align		4
        /*0004*/ 	.word	0xffffffff
	.align		4
        /*0008*/ 	.word	0x00000000
	.align		4
        /*000c*/ 	.word	0xfffffffe
	.align		4
        /*0010*/ 	.word	0x00000000
	.align		4
        /*0014*/ 	.word	0xfffffffd
	.align		4
        /*0018*/ 	.word	0x00000000
	.align		4
        /*001c*/ 	.word	0xfffffffc


//--------------------- .text._Z12kernelColumnPfS_S_iii --------------------------
	.section	.text._Z12kernelColumnPfS_S_iii,"ax",@progbits
	.align	128
        .global         _Z12kernelColumnPfS_S_iii
        .type           _Z12kernelColumnPfS_S_iii,@function
        .size           _Z12kernelColumnPfS_S_iii,(.L_x_14 - _Z12kernelColumnPfS_S_iii)
        .other          _Z12kernelColumnPfS_S_iii,@"STO_CUDA_ENTRY STV_DEFAULT"
_Z12kernelColumnPfS_S_iii:
.text._Z12kernelColumnPfS_S_iii:
[----:B------:R-:W-:Y:S01]  /*0000*/  LDC R1, c[0x0][0x37c] ;  /* 0x0000df00ff017b82 */ /* 0x000fe20000000800 */
[----:B------:R-:W0:Y:S01]  /*0010*/  LDCU UR7, c[0x0][0x3a0] ;  /* 0x00007400ff0777ac */ /* 0x000e220008000800 */
[----:B------:R-:W1:Y:S01]  /*0020*/  S2R R0, SR_TID.X ;  /* 0x0000000000007919 */ /* 0x000e620000002100 */
[----:B------:R-:W-:Y:S01]  /*0030*/  HFMA2 R2, -RZ, RZ, 0, 0 ;  /* 0x00000000ff027431 */ /* 0x000fe200000001ff */
[----:B------:R-:W2:Y:S01]  /*0040*/  LDCU.64 UR8, c[0x0][0x358] ;  /* 0x00006b00ff0877ac */ /* 0x000ea20008000a00 */
[----:B------:R-:W3:Y:S01]  /*0050*/  S2R R3, SR_TID.Y ;  /* 0x0000000000037919 */ /* 0x000ee20000002200 */
[----:B0-----:R-:W-:-:S09]  /*0060*/  UISETP.GE.AND UP0, UPT, UR7, URZ, UPT ;  /* 0x000000ff0700728c */ /* 0x001fd2000bf06270 */
[----:B--2---:R-:W-:Y:S05]  /*0070*/  BRA.U !UP0, `(.L_x_0) ;  /* 0x0000000d08307547 */ /* 0x004fea000b800000 */
[----:B------:R-:W-:Y:S01]  /*0080*/  UISETP.GE.U32.AND UP0, UPT, UR7, 0x4, UPT ;  /* 0x000000040700788c */ /* 0x000fe2000bf06070 */
[----:B------:R-:W-:Y:S01]  /*0090*/  MOV R2, RZ ;  /* 0x000000ff00027202 */ /* 0x000fe20000000f00 */
[----:B------:R-:W-:-:S07]  /*00a0*/  UIADD3 UR4, UPT, UPT, -UR7, URZ, URZ ;  /* 0x000000ff07047290 */ /* 0x000fce000fffe1ff */
[----:B------:R-:W-:Y:S05]  /*00b0*/  BRA.U !UP0, `(.L_x_1) ;  /* 0x0000000508a47547 */ /* 0x000fea000b800000 */
[----:B------:R-:W0:Y:S01]  /*00c0*/  LDC R4, c[0x0][0x398] ;  /* 0x0000e600ff047b82 */ /* 0x000e220000000800 */
[----:B---3--:R-:W-:Y:S01]  /*00d0*/  VIADD R7, R3, -UR7 ;  /* 0x8000000703077c36 */ /* 0x008fe20008000000 */
[----:B------:R-:W-:Y:S01]  /*00e0*/  USHF.L.U32 UR6, UR7, 0x1, URZ ;  /* 0x0000000107067899 */ /* 0x000fe200080006ff */
[----:B------:R-:W-:Y:S01]  /*00f0*/  MOV R2, RZ ;  /* 0x000000ff00027202 */ /* 0x000fe20000000f00 */
[----:B------:R-:W-:Y:S01]  /*0100*/  UIADD3 UR5, UPT, UPT, -UR7, 0x3, URZ ;  /* 0x0000000307057890 */ /* 0x000fe2000fffe1ff */
[C---:B------:R-:W-:Y:S01]  /*0110*/  VIADD R15, R7.reuse, 0x3 ;  /* 0x00000003070f7836 */ /* 0x040fe20000000000 */
[C---:B------:R-:W-:Y:S01]  /*0120*/  IADD3 R9, PT, PT, R7.reuse, 0x2, RZ ;  /* 0x0000000207097810 */ /* 0x040fe20007ffe0ff */
[C---:B------:R-:W-:Y:S01]  /*0130*/  VIADD R21, R7.reuse, 0x6 ;  /* 0x0000000607157836 */ /* 0x040fe20000000000 */
[----:B------:R-:W2:Y:S01]  /*0140*/  LDC R5, c[0x0][0x398] ;  /* 0x0000e600ff057b82 */ /* 0x000ea20000000800 */
[C---:B------:R-:W-:Y:S01]  /*0150*/  IADD3 R17, PT, PT, R7.reuse, 0x4, RZ ;  /* 0x0000000407117810 */ /* 0x040fe20007ffe0ff */
[----:B------:R-:W-:Y:S01]  /*0160*/  ULOP3.LUT UR4, UR6, 0xfffffff8, URZ, 0xc0, !UPT ;  /* 0xfffffff806047892 */ /* 0x000fe2000f8ec0ff */
[C---:B------:R-:W-:Y:S01]  /*0170*/  IADD3 R19, PT, PT, R7.reuse, 0x5, RZ ;  /* 0x0000000507137810 */ /* 0x040fe20007ffe0ff */
[----:B------:R-:W3:Y:S01]  /*0180*/  LDCU UR10, c[0x0][0x39c] ;  /* 0x00007380ff0a77ac */ /* 0x000ee20008000800 */
[----:B------:R-:W-:-:S02]  /*0190*/  IADD3 R25, PT, PT, R7, 0x7, RZ ;  /* 0x0000000707197810 */ /* 0x000fc40007ffe0ff */
[----:B------:R-:W-:Y:S01]  /*01a0*/  MOV R23, UR6 ;  /* 0x0000000600177c02 */ /* 0x000fe20008000f00 */
[----:B------:R-:W4:Y:S01]  /*01b0*/  LDC.64 R12, c[0x0][0x388] ;  /* 0x0000e200ff0c7b82 */ /* 0x000f220000000a00 */
[----:B------:R-:W-:Y:S01]  /*01c0*/  UIADD3 UR4, UPT, UPT, -UR4, URZ, URZ ;  /* 0x000000ff04047290 */ /* 0x000fe2000fffe1ff */
[-C--:B0-----:R-:W-:Y:S02]  /*01d0*/  IMAD R11, R7, R4.reuse, R4 ;  /* 0x00000004070b7224 */ /* 0x081fe400078e0204 */
[-CC-:B-1----:R-:W-:Y:S02]  /*01e0*/  IMAD R9, R9, R4.reuse, R0.reuse ;  /* 0x0000000409097224 */ /* 0x182fe400078e0200 */
[-CC-:B------:R-:W-:Y:S02]  /*01f0*/  IMAD R6, R15, R4.reuse, R0.reuse ;  /* 0x000000040f067224 */ /* 0x180fe400078e0200 */
[-CC-:B------:R-:W-:Y:S02]  /*0200*/  IMAD R8, R17, R4.reuse, R0.reuse ;  /* 0x0000000411087224 */ /* 0x180fe400078e0200 */
[----:B------:R-:W-:-:S02]  /*0210*/  IMAD R10, R19, R4, R0 ;  /* 0x00000004130a7224 */ /* 0x000fc400078e0200 */
[-CC-:B------:R-:W-:Y:S02]  /*0220*/  IMAD R22, R21, R4.reuse, R0.reuse ;  /* 0x0000000415167224 */ /* 0x180fe400078e0200 */
[-CC-:B------:R-:W-:Y:S02]  /*0230*/  IMAD R24, R25, R4.reuse, R0.reuse ;  /* 0x0000000419187224 */ /* 0x180fe400078e0200 */
[--C-:B------:R-:W-:Y:S02]  /*0240*/  IMAD R4, R7, R4, R0.reuse ;  /* 0x0000000407047224 */ /* 0x100fe400078e0200 */
[----:B--234-:R-:W-:-:S07]  /*0250*/  IMAD.IADD R11, R11, 0x1, R0 ;  /* 0x000000010b0b7824 */ /* 0x01cfce00078e0200 */
.L_x_2:
[C---:B------:R-:W-:Y:S02]  /*0260*/  ISETP.GE.AND P3, PT, R7.reuse, UR10, PT ;  /* 0x0000000a07007c0c */ /* 0x040fe4000bf66270 */
[C---:B------:R-:W-:Y:S02]  /*0270*/  IADD3 R14, PT, PT, R7.reuse, 0x1, RZ ;  /* 0x00000001070e7810 */ /* 0x040fe40007ffe0ff */
[C---:B------:R-:W-:Y:S02]  /*0280*/  ISETP.LT.OR P3, PT, R7.reuse, RZ, P3 ;  /* 0x000000ff0700720c */ /* 0x040fe40001f61670 */
[----:B------:R-:W-:Y:S02]  /*0290*/  IADD3 R15, PT, PT, R7, 0x2, RZ ;  /* 0x00000002070f7810 */ /* 0x000fe40007ffe0ff */
[----:B------:R-:W-:Y:S02]  /*02a0*/  ISETP.GE.AND P2, PT, R14, UR10, PT ;  /* 0x0000000a0e007c0c */ /* 0x000fe4000bf46270 */
[----:B------:R-:W-:-:S02]  /*02b0*/  ISETP.GE.AND P1, PT, R15, UR10, PT ;  /* 0x0000000a0f007c0c */ /* 0x000fc4000bf26270 */
[----:B------:R-:W-:Y:S01]  /*02c0*/  ISETP.LT.OR P2, PT, R14, RZ, P2 ;  /* 0x000000ff0e00720c */ /* 0x000fe20001741670 */
[----:B------:R-:W-:Y:S01]  /*02d0*/  VIADD R14, R7, 0x3 ;  /* 0x00000003070e7836 */ /* 0x000fe20000000000 */
[----:B------:R-:W-:-:S03]  /*02e0*/  ISETP.LT.OR P1, PT, R15, RZ, P1 ;  /* 0x000000ff0f00720c */ /* 0x000fc60000f21670 */
[----:B------:R-:W0:Y:S01]  /*02f0*/  @!P3 LDC.64 R26, c[0x0][0x380] ;  /* 0x0000e000ff1abb82 */ /* 0x000e220000000a00 */
[----:B------:R-:W-:-:S04]  /*0300*/  ISETP.GE.AND P0, PT, R14, UR10, PT ;  /* 0x0000000a0e007c0c */ /* 0x000fc8000bf06270 */
[----:B------:R-:W-:Y:S01]  /*0310*/  ISETP.LT.OR P0, PT, R14, RZ, P0 ;  /* 0x000000ff0e00720c */ /* 0x000fe20000701670 */
[----:B------:R-:W-:Y:S02]  /*0320*/  IMAD.WIDE R14, R23, 0x4, R12 ;  /* 0x00000004170e7825 */ /* 0x000fe400078e020c */
[----:B------:R-:W1:Y:S03]  /*0330*/  @!P2 LDC.64 R20, c[0x0][0x380] ;  /* 0x0000e000ff14ab82 */ /* 0x000e660000000a00 */
[----:B------:R-:W2:Y:S04]  /*0340*/  @!P3 LDG.E R25, desc[UR8][R14.64] ;  /* 0x000000080e19b981 */ /* 0x000ea8000c1e1900 */
[----:B------:R-:W3:Y:S01]  /*0350*/  @!P1 LDG.E R29, desc[UR8][R14.64+-0x8] ;  /* 0xfffff8080e1d9981 */ /* 0x000ee2000c1e1900 */
[----:B------:R-:W4:Y:S01]  /*0360*/  @!P1 LDC.64 R18, c[0x0][0x380] ;  /* 0x0000e000ff129b82 */ /* 0x000f220000000a00 */
[----:B0-----:R-:W-:-:S07]  /*0370*/  @!P3 IMAD.WIDE R26, R4, 0x4, R26 ;  /* 0x00000004041ab825 */ /* 0x001fce00078e021a */
[----:B------:R-:W0:Y:S01]  /*0380*/  @!P0 LDC.64 R16, c[0x0][0x380] ;  /* 0x0000e000ff108b82 */ /* 0x000e220000000a00 */
[----:B------:R-:W2:Y:S01]  /*0390*/  @!P3 LDG.E R27, desc[UR8][R26.64] ;  /* 0x000000081a1bb981 */ /* 0x000ea2000c1e1900 */
[----:B-1----:R-:W-:-:S06]  /*03a0*/  @!P2 IMAD.WIDE R20, R11, 0x4, R20 ;  /* 0x000000040b14a825 */ /* 0x002fcc00078e0214 */
[----:B------:R1:W5:Y:S01]  /*03b0*/  @!P2 LDG.E R21, desc[UR8][R20.64] ;  /* 0x000000081415a981 */ /* 0x000362000c1e1900 */
[----:B----4-:R-:W-:-:S03]  /*03c0*/  @!P1 IMAD.WIDE R18, R9, 0x4, R18 ;  /* 0x0000000409129825 */ /* 0x010fc600078e0212 */
[----:B------:R-:W5:Y:S04]  /*03d0*/  @!P2 LDG.E R26, desc[UR8][R14.64+-0x4] ;  /* 0xfffffc080e1aa981 */ /* 0x000f68000c1e1900 */
[----:B------:R-:W3:Y:S01]  /*03e0*/  @!P1 LDG.E R19, desc[UR8][R18.64] ;  /* 0x0000000812139981 */ /* 0x000ee2000c1e1900 */
[----:B0-----:R-:W-:-:S05]  /*03f0*/  @!P0 IMAD.WIDE R16, R6, 0x4, R16 ;  /* 0x0000000406108825 */ /* 0x001fca00078e0210 */
[----:B------:R0:W4:Y:S04]  /*0400*/  @!P0 LDG.E R28, desc[UR8][R16.64] ;  /* 0x00000008101c8981 */ /* 0x000128000c1e1900 */
[----:B------:R-:W4:Y:S01]  /*0410*/  @!P0 LDG.E R18, desc[UR8][R14.64+-0xc] ;  /* 0xfffff4080e128981 */ /* 0x000f22000c1e1900 */
[----:B-1----:R-:W-:-:S05]  /*0420*/  VIADD R20, R7, 0x6 ;  /* 0x0000000607147836 */ /* 0x002fca0000000000 */
[----:B------:R-:W-:-:S04]  /*0430*/  ISETP.GE.AND P5, PT, R20, UR10, PT ;  /* 0x0000000a14007c0c */ /* 0x000fc8000bfa6270 */
[----:B------:R-:W-:Y:S01]  /*0440*/  ISETP.LT.OR P5, PT, R20, RZ, P5 ;  /* 0x000000ff1400720c */ /* 0x000fe20002fa1670 */
[----:B--2---:R-:W-:Y:S01]  /*0450*/  @!P3 FFMA R2, R27, R25, R2 ;  /* 0x000000191b02b223 */ /* 0x004fe20000000002 */
[C---:B------:R-:W-:Y:S02]  /*0460*/  IADD3 R25, PT, PT, R7.reuse, 0x4, RZ ;  /* 0x0000000407197810 */ /* 0x040fe40007ffe0ff */
[----:B------:R-:W-:Y:S02]  /*0470*/  IADD3 R27, PT, PT, R7, 0x5, RZ ;  /* 0x00000005071b7810 */ /* 0x000fe40007ffe0ff */
[----:B------:R-:W-:Y:S02]  /*0480*/  ISETP.GE.AND P3, PT, R25, UR10, PT ;  /* 0x0000000a19007c0c */ /* 0x000fe4000bf66270 */
[----:B------:R-:W-:Y:S02]  /*0490*/  ISETP.GE.AND P4, PT, R27, UR10, PT ;  /* 0x0000000a1b007c0c */ /* 0x000fe4000bf86270 */
[----:B------:R-:W-:-:S02]  /*04a0*/  ISETP.LT.OR P3, PT, R25, RZ, P3 ;  /* 0x000000ff1900720c */ /* 0x000fc40001f61670 */
[----:B------:R-:W-:Y:S01]  /*04b0*/  ISETP.LT.OR P4, PT, R27, RZ, P4 ;  /* 0x000000ff1b00720c */ /* 0x000fe20002781670 */
[----:B-----5:R-:W-:Y:S01]  /*04c0*/  @!P2 FFMA R2, R21, R26, R2 ;  /* 0x0000001a1502a223 */ /* 0x020fe20000000002 */
[----:B------:R-:W-:Y:S01]  /*04d0*/  IADD3 R25, PT, PT, R7, 0x7, RZ ;  /* 0x0000000707197810 */ /* 0x000fe20007ffe0ff */
[----:B------:R-:W1:Y:S02]  /*04e0*/  @!P5 LDC.64 R26, c[0x0][0x380] ;  /* 0x0000e000ff1adb82 */ /* 0x000e640000000a00 */
[----:B---3--:R-:W-:Y:S01]  /*04f0*/  @!P1 FFMA R2, R19, R29, R2 ;  /* 0x0000001d13029223 */ /* 0x008fe20000000002 */
[C---:B------:R-:W-:Y:S01]  /*0500*/  ISETP.GE.AND P1, PT, R25.reuse, UR10, PT ;  /* 0x0000000a19007c0c */ /* 0x040fe2000bf26270 */
[----:B------:R-:W2:Y:S03]  /*0510*/  @!P5 LDG.E R29, desc[UR8][R14.64+-0x18] ;  /* 0xffffe8080e1dd981 */ /* 0x000ea6000c1e1900 */
[----:B------:R-:W-:Y:S01]  /*0520*/  ISETP.LT.OR P1, PT, R25, RZ, P1 ;  /* 0x000000ff1900720c */ /* 0x000fe20000f21670 */
[----:B------:R-:W3:Y:S01]  /*0530*/  @!P3 LDC.64 R20, c[0x0][0x380] ;  /* 0x0000e000ff14bb82 */ /* 0x000ee20000000a00 */
[----:B------:R-:W5:Y:S07]  /*0540*/  @!P3 LDG.E R25, desc[UR8][R14.64+-0x10] ;  /* 0xfffff0080e19b981 */ /* 0x000f6e000c1e1900 */
[----:B0-----:R-:W0:Y:S01]  /*0550*/  @!P4 LDC.64 R16, c[0x0][0x380] ;  /* 0x0000e000ff10cb82 */ /* 0x001e220000000a00 */
[----:B----4-:R-:W-:-:S02]  /*0560*/  @!P0 FFMA R2, R28, R18, R2 ;  /* 0x000000121c028223 */ /* 0x010fc40000000002 */
[----:B------:R-:W4:Y:S05]  /*0570*/  @!P4 LDG.E R28, desc[UR8][R14.64+-0x14] ;  /* 0xffffec080e1cc981 */ /* 0x000f2a000c1e1900 */
[----:B------:R-:W0:Y:S01]  /*0580*/  @!P1 LDC.64 R18, c[0x0][0x380] ;  /* 0x0000e000ff129b82 */ /* 0x000e220000000a00 */
[----:B---3--:R-:W-:-:S04]  /*0590*/  @!P3 IMAD.WIDE R20, R8, 0x4, R20 ;  /* 0x000000040814b825 */ /* 0x008fc800078e0214 */
[----:B-1----:R-:W-:Y:S02]  /*05a0*/  @!P5 IMAD.WIDE R26, R22, 0x4, R26 ;  /* 0x00000004161ad825 */ /* 0x002fe400078e021a */
[----:B------:R-:W5:Y:S02]  /*05b0*/  @!P3 LDG.E R21, desc[UR8][R20.64] ;  /* 0x000000081415b981 */ /* 0x000f64000c1e1900 */
[----:B0-----:R-:W-:Y:S02]  /*05c0*/  @!P4 IMAD.WIDE R16, R10, 0x4, R16 ;  /* 0x000000040a10c825 */ /* 0x001fe400078e0210 */
[----:B------:R-:W2:Y:S04]  /*05d0*/  @!P5 LDG.E R27, desc[UR8][R26.64] ;  /* 0x000000081a1bd981 */ /* 0x000ea8000c1e1900 */
[----:B------:R-:W4:Y:S01]  /*05e0*/  @!P4 LDG.E R17, desc[UR8][R16.64] ;  /* 0x000000081011c981 */ /* 0x000f22000c1e1900 */
[----:B------:R-:W-:-:S06]  /*05f0*/  @!P1 IMAD.WIDE R18, R24, 0x4, R18 ;  /* 0x0000000418129825 */ /* 0x000fcc00078e0212 */
[----:B------:R-:W3:Y:S04]  /*0600*/  @!P1 LDG.E R19, desc[UR8][R18.64] ;  /* 0x0000000812139981 */ /* 0x000ee8000c1e1900 */
[----:B------:R-:W3:Y:S01]  /*0610*/  @!P1 LDG.E R16, desc[UR8][R14.64+-0x1c] ;  /* 0xffffe4080e109981 */ /* 0x000ee2000c1e1900 */
[----:B------:R-:W-:-:S04]  /*0620*/  UIADD3 UR4, UPT, UPT, UR4, 0x8, URZ ;  /* 0x0000000804047890 */ /* 0x000fc8000fffe0ff */
[----:B------:R-:W-:Y:S01]  /*0630*/  UISETP.NE.AND UP0, UPT, UR4, URZ, UPT ;  /* 0x000000ff0400728c */ /* 0x000fe2000bf05270 */
[----:B------:R-:W-:Y:S01]  /*0640*/  IADD3 R23, PT, PT, R23, -0x8, RZ ;  /* 0xfffffff817177810 */ /* 0x000fe20007ffe0ff */
[----:B------:R-:W-:Y:S01]  /*0650*/  VIADD R7, R7, 0x8 ;  /* 0x0000000807077836 */ /* 0x000fe20000000000 */
[C---:B------:R-:W-:Y:S01]  /*0660*/  LEA R4, R5.reuse, R4, 0x3 ;  /* 0x0000000405047211 */ /* 0x040fe200078e18ff */
[C---:B------:R-:W-:Y:S01]  /*0670*/  IMAD R6, R5.reuse, 0x8, R6 ;  /* 0x0000000805067824 */ /* 0x040fe200078e0206 */
[C---:B------:R-:W-:Y:S01]  /*0680*/  LEA R11, R5.reuse, R11, 0x3 ;  /* 0x0000000b050b7211 */ /* 0x040fe200078e18ff */
[C---:B------:R-:W-:Y:S01]  /*0690*/  IMAD R24, R5.reuse, 0x8, R24 ;  /* 0x0000000805187824 */ /* 0x040fe200078e0218 */
[C---:B------:R-:W-:Y:S02]  /*06a0*/  LEA R9, R5.reuse, R9, 0x3 ;  /* 0x0000000905097211 */ /* 0x040fe400078e18ff */
[C---:B------:R-:W-:Y:S02]  /*06b0*/  LEA R8, R5.reuse, R8, 0x3 ;  /* 0x0000000805087211 */ /* 0x040fe400078e18ff */
[----:B------:R-:W-:-:S02]  /*06c0*/  LEA R10, R5, R10, 0x3 ;  /* 0x0000000a050a7211 */ /* 0x000fc400078e18ff */
[----:B------:R-:W-:Y:S01]  /*06d0*/  LEA R22, R5, R22, 0x3 ;  /* 0x0000001605167211 */ /* 0x000fe200078e18ff */
[----:B------:R-:W-:Y:S01]  /*06e0*/  UIADD3 UR5, UPT, UPT, UR5, 0x8, URZ ;  /* 0x0000000805057890 */ /* 0x000fe2000fffe0ff */
[----:B-----5:R-:W-:-:S04]  /*06f0*/  @!P3 FFMA R2, R21, R25, R2 ;  /* 0x000000191502b223 */ /* 0x020fc80000000002 */
[----:B----4-:R-:W-:-:S04]  /*0700*/  @!P4 FFMA R2, R17, R28, R2 ;  /* 0x0000001c1102c223 */ /* 0x010fc80000000002 */
[----:B--2---:R-:W-:-:S04]  /*0710*/  @!P5 FFMA R2, R27, R29, R2 ;  /* 0x0000001d1b02d223 */ /* 0x004fc80000000002 */
[----:B---3--:R-:W-:Y:S01]  /*0720*/  @!P1 FFMA R2, R19, R16, R2 ;  /* 0x0000001013029223 */ /* 0x008fe20000000002 */
[----:B------:R-:W-:Y:S06]  /*0730*/  BRA.U UP0, `(.L_x_2) ;  /* 0xfffffff900c87547 */ /* 0x000fec000b83ffff */
[----:B------:R-:W-:-:S12]  /*0740*/  UIADD3 UR4, UPT, UPT, UR5, -0x3, URZ ;  /* 0xfffffffd05047890 */ /* 0x000fd8000fffe0ff */
.L_x_1:
[----:B------:R-:W0:Y:S01]  /*0750*/  LDC R14, c[0x0][0x3a0] ;  /* 0x0000e800ff0e7b82 */ /* 0x000e220000000800 */
[----:B------:R-:W2:Y:S01]  /*0760*/  LDCU UR6, c[0x0][0x39c] ;  /* 0x00007380ff0677ac */ /* 0x000ea20008000800 */
[C---:B0-----:R-:W-:Y:S02]  /*0770*/  SHF.L.U32 R4, R14.reuse, 0x1, RZ ;  /* 0x000000010e047819 */ /* 0x041fe400000006ff */
[----:B------:R-:W-:Y:S02]  /*0780*/  LOP3.LUT R5, R14, 0x1, RZ, 0xc0, !PT ;  /* 0x000000010e057812 */ /* 0x000fe400078ec0ff */
[----:B------:R-:W-:Y:S02]  /*0790*/  LOP3.LUT R4, R4, 0x6, RZ, 0xc0, !PT ;  /* 0x0000000604047812 */ /* 0x000fe400078ec0ff */
[----:B------:R-:W-:Y:S02]  /*07a0*/  ISETP.NE.U32.AND P3, PT, R5, 0x1, PT ;  /* 0x000000010500780c */ /* 0x000fe40003f65070 */
[----:B------:R-:W-:-:S13]  /*07b0*/  ISETP.GE.U32.AND P0, PT, R4, 0x3, PT ;  /* 0x000000030400780c */ /* 0x000fda0003f06070 */
[----:B--2---:R-:W-:Y:S05]  /*07c0*/  @!P0 BRA `(.L_x_3) ;  /* 0x0000000000b48947 */ /* 0x004fea0003800000 */
[----:B------:R-:W0:Y:S01]  /*07d0*/  LDCU UR5, c[0x0][0x39c] ;  /* 0x00007380ff0577ac */ /* 0x000e220008000800 */
[----:B---3--:R-:W-:Y:S01]  /*07e0*/  IADD3 R21, PT, PT, R3, UR4, RZ ;  /* 0x0000000403157c10 */ /* 0x008fe2000fffe0ff */
[----:B------:R-:W2:Y:S03]  /*07f0*/  LDC.64 R12, c[0x0][0x388] ;  /* 0x0000e200ff0c7b82 */ /* 0x000ea60000000a00 */
[C---:B------:R-:W-:Y:S01]  /*0800*/  IADD3 R23, PT, PT, R21.reuse, 0x1, RZ ;  /* 0x0000000115177810 */ /* 0x040fe20007ffe0ff */
[C---:B------:R-:W-:Y:S01]  /*0810*/  VIADD R17, R21.reuse, 0x2 ;  /* 0x0000000215117836 */ /* 0x040fe20000000000 */
[C---:B------:R-:W-:Y:S02]  /*0820*/  IADD3 R16, PT, PT, R21.reuse, 0x3, RZ ;  /* 0x0000000315107810 */ /* 0x040fe40007ffe0ff */
[----:B0-----:R-:W-:Y:S02]  /*0830*/  ISETP.GE.AND P0, PT, R21, UR5, PT ;  /* 0x0000000515007c0c */ /* 0x001fe4000bf06270 */
[----:B------:R-:W-:-:S02]  /*0840*/  ISETP.GE.AND P1, PT, R23, UR5, PT ;  /* 0x0000000517007c0c */ /* 0x000fc4000bf26270 */
[----:B------:R-:W-:Y:S02]  /*0850*/  ISETP.LT.OR P0, PT, R21, RZ, P0 ;  /* 0x000000ff1500720c */ /* 0x000fe40000701670 */
[----:B------:R-:W-:Y:S02]  /*0860*/  ISETP.GE.AND P2, PT, R17, UR5, PT ;  /* 0x0000000511007c0c */ /* 0x000fe4000bf46270 */
[----:B------:R-:W-:Y:S02]  /*0870*/  ISETP.LT.OR P1, PT, R23, RZ, P1 ;  /* 0x000000ff1700720c */ /* 0x000fe40000f21670 */
[----:B------:R-:W-:Y:S02]  /*0880*/  ISETP.LT.OR P2, PT, R17, RZ, P2 ;  /* 0x000000ff1100720c */ /* 0x000fe40001741670 */
[----:B------:R-:W-:-:S04]  /*0890*/  ISETP.GE.AND P4, PT, R16, UR5, PT ;  /* 0x0000000510007c0c */ /* 0x000fc8000bf86270 */
[----:B------:R-:W-:Y:S01]  /*08a0*/  ISETP.LT.OR P4, PT, R16, RZ, P4 ;  /* 0x000000ff1000720c */ /* 0x000fe20002781670 */
[----:B------:R-:W1:Y:S08]  /*08b0*/  @!P0 LDC R19, c[0x0][0x398] ;  /* 0x0000e600ff138b82 */ /* 0x000e700000000800 */
[----:B------:R-:W0:Y:S08]  /*08c0*/  @!P1 LDC R20, c[0x0][0x398] ;  /* 0x0000e600ff149b82 */ /* 0x000e300000000800 */
[----:B------:R-:W3:Y:S08]  /*08d0*/  @!P0 LDC.64 R10, c[0x0][0x380] ;  /* 0x0000e000ff0a8b82 */ /* 0x000ef00000000a00 */
[----:B------:R-:W4:Y:S01]  /*08e0*/  @!P2 LDC R18, c[0x0][0x398] ;  /* 0x0000e600ff12ab82 */ /* 0x000f220000000800 */
[----:B-1----:R-:W-:Y:S01]  /*08f0*/  @!P0 IMAD R21, R21, R19, R0 ;  /* 0x0000001315158224 */ /* 0x002fe200078e0200 */
[----:B------:R-:W-:-:S05]  /*0900*/  IADD3 R19, PT, PT, R14, -UR4, RZ ;  /* 0x800000040e137c10 */ /* 0x000fca000fffe0ff */
[----:B--2---:R-:W-:Y:S01]  /*0910*/  IMAD.WIDE R12, R19, 0x4, R12 ;  /* 0x00000004130c7825 */ /* 0x004fe200078e020c */
[----:B------:R-:W1:Y:S03]  /*0920*/  @!P1 LDC.64 R8, c[0x0][0x380] ;  /* 0x0000e000ff089b82 */ /* 0x000e660000000a00 */
[----:B0-----:R-:W-:-:S05]  /*0930*/  @!P1 IMAD R23, R23, R20, R0 ;  /* 0x0000001417179224 */ /* 0x001fca00078e0200 */
[----:B------:R-:W0:Y:S01]  /*0940*/  @!P2 LDC.64 R6, c[0x0][0x380] ;  /* 0x0000e000ff06ab82 */ /* 0x000e220000000a00 */
[----:B---3--:R-:W-:-:S06]  /*0950*/  @!P0 IMAD.WIDE R10, R21, 0x4, R10 ;  /* 0x00000004150a8825 */ /* 0x008fcc00078e020a */
[----:B------:R-:W2:Y:S01]  /*0960*/  @!P0 LDG.E R11, desc[UR8][R10.64] ;  /* 0x000000080a0b8981 */ /* 0x000ea2000c1e1900 */
[----:B------:R-:W3:Y:S01]  /*0970*/  @!P4 LDC R15, c[0x0][0x398] ;  /* 0x0000e600ff0fcb82 */ /* 0x000ee20000000800 */
[----:B----4-:R-:W-:Y:S02]  /*0980*/  @!P2 IMAD R19, R17, R18, R0 ;  /* 0x000000121113a224 */ /* 0x010fe400078e0200 */
[----:B------:R-:W2:Y:S04]  /*0990*/  @!P0 LDG.E R17, desc[UR8][R12.64] ;  /* 0x000000080c118981 */ /* 0x000ea8000c1e1900 */
[----:B------:R-:W4:Y:S01]  /*09a0*/  @!P4 LDG.E R18, desc[UR8][R12.64+-0xc] ;  /* 0xfffff4080c12c981 */ /* 0x000f22000c1e1900 */
[----:B------:R-:W5:Y:S01]  /*09b0*/  @!P4 LDC.64 R4, c[0x0][0x380] ;  /* 0x0000e000ff04cb82 */ /* 0x000f620000000a00 */
[----:B-1----:R-:W-:-:S06]  /*09c0*/  @!P1 IMAD.WIDE R8, R23, 0x4, R8 ;  /* 0x0000000417089825 */ /* 0x002fcc00078e0208 */
[----:B------:R-:W4:Y:S01]  /*09d0*/  @!P1 LDG.E R9, desc[UR8][R8.64] ;  /* 0x0000000808099981 */ /* 0x000f22000c1e1900 */
[----:B0-----:R-:W-:-:S06]  /*09e0*/  @!P2 IMAD.WIDE R6, R19, 0x4, R6 ;  /* 0x000000041306a825 */ /* 0x001fcc00078e0206 */
[----:B------:R-:W4:Y:S01]  /*09f0*/  @!P2 LDG.E R7, desc[UR8][R6.64] ;  /* 0x000000080607a981 */ /* 0x000f22000c1e1900 */
[----:B---3--:R-:W-:-:S03]  /*0a00*/  @!P4 IMAD R19, R16, R15, R0 ;  /* 0x0000000f1013c224 */ /* 0x008fc600078e0200 */
[----:B------:R-:W4:Y:S04]  /*0a10*/  @!P1 LDG.E R15, desc[UR8][R12.64+-0x4] ;  /* 0xfffffc080c0f9981 */ /* 0x000f28000c1e1900 */
[----:B------:R-:W3:Y:S01]  /*0a20*/  @!P2 LDG.E R16, desc[UR8][R12.64+-0x8] ;  /* 0xfffff8080c10a981 */ /* 0x000ee2000c1e1900 */
[----:B-----5:R-:W-:-:S06]  /*0a30*/  @!P4 IMAD.WIDE R4, R19, 0x4, R4 ;  /* 0x000000041304c825 */ /* 0x020fcc00078e0204 */
[----:B------:R-:W5:Y:S01]  /*0a40*/  @!P4 LDG.E R5, desc[UR8][R4.64] ;  /* 0x000000080405c981 */ /* 0x000f62000c1e1900 */
[----:B------:R-:W-:Y:S01]  /*0a50*/  UIADD3 UR4, UPT, UPT, UR4, 0x4, URZ ;  /* 0x0000000404047890 */ /* 0x000fe2000fffe0ff */
[----:B--2---:R-:W-:-:S04]  /*0a60*/  @!P0 FFMA R2, R11, R17, R2 ;  /* 0x000000110b028223 */ /* 0x004fc80000000002 */
[----:B----4-:R-:W-:-:S04]  /*0a70*/  @!P1 FFMA R2, R9, R15, R2 ;  /* 0x0000000f09029223 */ /* 0x010fc80000000002 */
[----:B---3--:R-:W-:-:S04]  /*0a80*/  @!P2 FFMA R2, R7, R16, R2 ;  /* 0x000000100702a223 */ /* 0x008fc80000000002 */
[----:B-----5:R-:W-:-:S07]  /*0a90*/  @!P4 FFMA R2, R5, R18, R2 ;  /* 0x000000120502c223 */ /* 0x020fce0000000002 */
.L_x_3:
[----:B------:R-:W-:Y:S05]  /*0aa0*/  @P3 BRA `(.L_x_4) ;  /* 0x0000000000643947 */ /* 0x000fea0003800000 */
[----:B------:R-:W0:Y:S01]  /*0ab0*/  LDCU UR5, c[0x0][0x39c] ;  /* 0x00007380ff0577ac */ /* 0x000e220008000800 */
[----:B---3--:R-:W-:Y:S01]  /*0ac0*/  IADD3 R11, PT, PT, R3, UR4, RZ ;  /* 0x00000004030b7c10 */ /* 0x008fe2000fffe0ff */
[----:B------:R-:W2:Y:S01]  /*0ad0*/  LDC.64 R6, c[0x0][0x388] ;  /* 0x0000e200ff067b82 */ /* 0x000ea20000000a00 */
[----:B------:R-:W-:-:S03]  /*0ae0*/  IADD3 R15, PT, PT, R14, -UR4, RZ ;  /* 0x800000040e0f7c10 */ /* 0x000fc6000fffe0ff */
[C---:B------:R-:W-:Y:S01]  /*0af0*/  VIADD R13, R11.reuse, 0x1 ;  /* 0x000000010b0d7836 */ /* 0x040fe20000000000 */
[----:B0-----:R-:W-:-:S04]  /*0b00*/  ISETP.GE.AND P0, PT, R11, UR5, PT ;  /* 0x000000050b007c0c */ /* 0x001fc8000bf06270 */
[----:B------:R-:W-:Y:S02]  /*0b10*/  ISETP.GE.AND P1, PT, R13, UR5, PT ;  /* 0x000000050d007c0c */ /* 0x000fe4000bf26270 */
[----:B------:R-:W-:Y:S02]  /*0b20*/  ISETP.LT.OR P0, PT, R11, RZ, P0 ;  /* 0x000000ff0b00720c */ /* 0x000fe40000701670 */
[----:B------:R-:W-:Y:S01]  /*0b30*/  ISETP.LT.OR P1, PT, R13, RZ, P1 ;  /* 0x000000ff0d00720c */ /* 0x000fe20000f21670 */
[----:B--2---:R-:W-:-:S10]  /*0b40*/  IMAD.WIDE R6, R15, 0x4, R6 ;  /* 0x000000040f067825 */ /* 0x004fd400078e0206 */
[----:B------:R-:W1:Y:S08]  /*0b50*/  @!P0 LDC R10, c[0x0][0x398] ;  /* 0x0000e600ff0a8b82 */ /* 0x000e700000000800 */
[----:B------:R-:W0:Y:S08]  /*0b60*/  @!P0 LDC.64 R8, c[0x0][0x380] ;  /* 0x0000e000ff088b82 */ /* 0x000e300000000a00 */
[----:B------:R-:W2:Y:S08]  /*0b70*/  @!P1 LDC R12, c[0x0][0x398] ;  /* 0x0000e600ff0c9b82 */ /* 0x000eb00000000800 */
[----:B------:R-:W3:Y:S01]  /*0b80*/  @!P1 LDC.64 R4, c[0x0][0x380] ;  /* 0x0000e000ff049b82 */ /* 0x000ee20000000a00 */
[----:B-1----:R-:W-:-:S02]  /*0b90*/  @!P0 IMAD R11, R11, R10, R0 ;  /* 0x0000000a0b0b8224 */ /* 0x002fc400078e0200 */
[----:B------:R-:W4:Y:S02]  /*0ba0*/  @!P0 LDG.E R10, desc[UR8][R6.64] ;  /* 0x00000008060a8981 */ /* 0x000f24000c1e1900 */
[----:B0-----:R-:W-:-:S06]  /*0bb0*/  @!P0 IMAD.WIDE R8, R11, 0x4, R8 ;  /* 0x000000040b088825 */ /* 0x001fcc00078e0208 */
[----:B------:R-:W4:Y:S01]  /*0bc0*/  @!P0 LDG.E R9, desc[UR8][R8.64] ;  /* 0x0000000808098981 */ /* 0x000f22000c1e1900 */
[----:B--2---:R-:W-:-:S04]  /*0bd0*/  @!P1 IMAD R11, R13, R12, R0 ;  /* 0x0000000c0d0b9224 */ /* 0x004fc800078e0200 */
[----:B---3--:R-:W-:Y:S02]  /*0be0*/  @!P1 IMAD.WIDE R4, R11, 0x4, R4 ;  /* 0x000000040b049825 */ /* 0x008fe400078e0204 */
[----:B------:R-:W2:Y:S04]  /*0bf0*/  @!P1 LDG.E R11, desc[UR8][R6.64+-0x4] ;  /* 0xfffffc08060b9981 */ /* 0x000ea8000c1e1900 */
[----:B------:R-:W2:Y:S01]  /*0c00*/  @!P1 LDG.E R5, desc[UR8][R4.64] ;  /* 0x0000000804059981 */ /* 0x000ea2000c1e1900 */
[----:B------:R-:W-:Y:S01]  /*0c10*/  UIADD3 UR4, UPT, UPT, UR4, 0x2, URZ ;  /* 0x0000000204047890 */ /* 0x000fe2000fffe0ff */
[----:B----4-:R-:W-:-:S04]  /*0c20*/  @!P0 FFMA R2, R9, R10, R2 ;  /* 0x0000000a09028223 */ /* 0x010fc80000000002 */
[----:B--2---:R-:W-:-:S07]  /*0c30*/  @!P1 FFMA R2, R5, R11, R2 ;  /* 0x0000000b05029223 */ /* 0x004fce0000000002 */
.L_x_4:
[----:B---3--:R-:W-:Y:S01]  /*0c40*/  IADD3 R9, PT, PT, R3, UR4, RZ ;  /* 0x0000000403097c10 */ /* 0x008fe2000fffe0ff */
[----:B------:R-:W-:Y:S03]  /*0c50*/  BSSY.RECONVERGENT B0, `(.L_x_0) ;  /* 0x000000e000007945 */ /* 0x000fe60003800200 */
[----:B------:R-:W-:-:S04]  /*0c60*/  ISETP.GE.AND P0, PT, R9, UR6, PT ;  /* 0x0000000609007c0c */ /* 0x000fc8000bf06270 */
[----:B------:R-:W-:-:S13]  /*0c70*/  ISETP.LT.OR P0, PT, R9, RZ, P0 ;  /* 0x000000ff0900720c */ /* 0x000fda0000701670 */
[----:B------:R-:W-:Y:S05]  /*0c80*/  @P0 BRA `(.L_x_5) ;  /* 0x0000000000280947 */ /* 0x000fea0003800000 */
[----:B------:R-:W0:Y:S01]  /*0c90*/  LDC.64 R6, c[0x0][0x388] ;  /* 0x0000e200ff067b82 */ /* 0x000e220000000a00 */
[----:B------:R-:W1:Y:S01]  /*0ca0*/  LDCU UR5, c[0x0][0x398] ;  /* 0x00007300ff0577ac */ /* 0x000e620008000800 */
[----:B------:R-:W-:-:S06]  /*0cb0*/  IADD3 R11, PT, PT, R14, -UR4, RZ ;  /* 0x800000040e0b7c10 */ /* 0x000fcc000fffe0ff */
[----:B------:R-:W2:Y:S01]  /*0cc0*/  LDC.64 R4, c[0x0][0x380] ;  /* 0x0000e000ff047b82 */ /* 0x000ea20000000a00 */
[----:B-1----:R-:W-:Y:S02]  /*0cd0*/  IMAD R9, R9, UR5, R0 ;  /* 0x0000000509097c24 */ /* 0x002fe4000f8e0200 */
[----:B0-----:R-:W-:-:S06]  /*0ce0*/  IMAD.WIDE R6, R11, 0x4, R6 ;  /* 0x000000040b067825 */ /* 0x001fcc00078e0206 */
[----:B------:R-:W3:Y:S01]  /*0cf0*/  LDG.E R6, desc[UR8][R6.64] ;  /* 0x0000000806067981 */ /* 0x000ee2000c1e1900 */
[----:B--2---:R-:W-:-:S06]  /*0d00*/  IMAD.WIDE R4, R9, 0x4, R4 ;  /* 0x0000000409047825 */ /* 0x004fcc00078e0204 */
[----:B------:R-:W3:Y:S02]  /*0d10*/  LDG.E R5, desc[UR8][R4.64] ;  /* 0x0000000804057981 */ /* 0x000ee4000c1e1900 */
[----:B---3--:R-:W-:-:S07]  /*0d20*/  FFMA R2, R5, R6, R2 ;  /* 0x0000000605027223 */ /* 0x008fce0000000002 */
.L_x_5:
[----:B------:R-:W-:Y:S05]  /*0d30*/  BSYNC.RECONVERGENT B0 ;  /* 0x0000000000007941 */ /* 0x000fea0003800200 */
.L_x_0:
[----:B------:R-:W0:Y:S01]  /*0d40*/  LDC.64 R4, c[0x0][0x390] ;  /* 0x0000e400ff047b82 */ /* 0x000e220000000a00 */
[----:B------:R-:W1:Y:S02]  /*0d50*/  LDCU UR5, c[0x0][0x398] ;  /* 0x00007300ff0577ac */ /* 0x000e640008000800 */
[----:B-1-3--:R-:W-:-:S04]  /*0d60*/  IMAD R3, R3, UR5, R0 ;  /* 0x0000000503037c24 */ /* 0x00afc8000f8e0200 */
[----:B0-----:R-:W-:-:S05]  /*0d70*/  IMAD.WIDE R4, R3, 0x4, R4 ;  /* 0x0000000403047825 */ /* 0x001fca00078e0204 */
[----:B------:R-:W-:Y:S01]  /*0d80*/  STG.E desc[UR8][R4.64], R2 ;  /* 0x0000000204007986 */ /* 0x000fe2000c101908 */
[----:B------:R-:W-:Y:S05]  /*0d90*/  EXIT ;  /* 0x000000000000794d */ /* 0x000fea0003800000 */
.L_x_6:
[----:B------:R-:W-:-:S00]  /*0da0*/  BRA `(.L_x_6) ;  /* 0xfffffffc00fc7947 */ /* 0x000fc0000383ffff */
[----:B------:R-:W-:-:S00]  /*0db0*/  NOP ;  /* 0x0000000000007918 */ /* 0x000fc00000000000 */
        /* <DEDUP_REMOVED lines=12> */
.L_x_14:


//--------------------- .text._Z9kernelRowPfS_S_iii --------------------------
	.section	.text._Z9kernelRowPfS_S_iii,"ax",@progbits
	.align	128
        .global         _Z9kernelRowPfS_S_iii
        .type           _Z9kernelRowPfS_S_iii,@function
        .size           _Z9kernelRowPfS_S_iii,(.L_x_15 - _Z9kernelRowPfS_S_iii)
        .other          _Z9kernelRowPfS_S_iii,@"STO_CUDA_ENTRY STV_DEFAULT"
_Z9kernelRowPfS_S_iii:
.text._Z9kernelRowPfS_S_iii:
[----:B------:R-:W-:Y:S01]  /*0000*/  LDC R1, c[0x0][0x37c] ;  /* 0x0000df00ff017b82 */ /* 0x000fe20000000800 */
[----:B------:R-:W0:Y:S01]  /*0010*/  LDCU UR7, c[0x0][0x3a0] ;  /* 0x00007400ff0777ac */ /* 0x000e220008000800 */
[----:B------:R-:W1:Y:S01]  /*0020*/  S2R R2, SR_TID.X ;  /* 0x0000000000027919 */ /* 0x000e620000002100 */
[----:B------:R-:W-:Y:S01]  /*0030*/  IMAD.MOV.U32 R0, RZ, RZ, RZ ;  /* 0x000000ffff007224 */ /* 0x000fe200078e00ff */
[----:B------:R-:W2:Y:S01]  /*0040*/  LDCU.64 UR8, c[0x0][0x358] ;  /* 0x00006b00ff0877ac */ /* 0x000ea20008000a00 */
[----:B------:R-:W3:Y:S01]  /*0050*/  S2R R3, SR_TID.Y ;  /* 0x0000000000037919 */ /* 0x000ee20000002200 */
[----:B0-----:R-:W-:-:S09]  /*0060*/  UISETP.GE.AND UP0, UPT, UR7, URZ, UPT ;  /* 0x000000ff0700728c */ /* 0x001fd2000bf06270 */
[----:B--2---:R-:W-:Y:S05]  /*0070*/  BRA.U !UP0, `(.L_x_7) ;  /* 0x0000000908587547 */ /* 0x004fea000b800000 */
[----:B------:R-:W-:Y:S01]  /*0080*/  UISETP.GE.U32.AND UP0, UPT, UR7, 0x4, UPT ;  /* 0x000000040700788c */ /* 0x000fe2000bf06070 */
[----:B------:R-:W-:Y:S01]  /*0090*/  IMAD.MOV.U32 R0, RZ, RZ, RZ ;  /* 0x000000ffff007224 */ /* 0x000fe200078e00ff */
[----:B------:R-:W-:-:S07]  /*00a0*/  UIADD3 UR4, UPT, UPT, -UR7, URZ, URZ ;  /* 0x000000ff07047290 */ /* 0x000fce000fffe1ff */
[----:B------:R-:W-:Y:S05]  /*00b0*/  BRA.U !UP0, `(.L_x_8) ;  /* 0x0000000508187547 */ /* 0x000fea000b800000 */
[----:B------:R-:W3:Y:S01]  /*00c0*/  LDCU UR10, c[0x0][0x398] ;  /* 0x00007300ff0a77ac */ /* 0x000ee20008000800 */
[----:B-1----:R-:W-:Y:S01]  /*00d0*/  IADD3 R18, PT, PT, R2, -UR7, RZ ;  /* 0x8000000702127c10 */ /* 0x002fe2000fffe0ff */
[----:B------:R-:W-:Y:S01]  /*00e0*/  IMAD.MOV.U32 R0, RZ, RZ, RZ ;  /* 0x000000ffff007224 */ /* 0x000fe200078e00ff */
[----:B------:R-:W-:Y:S01]  /*00f0*/  USHF.L.U32 UR6, UR7, 0x1, URZ ;  /* 0x0000000107067899 */ /* 0x000fe200080006ff */
[----:B------:R-:W0:Y:S03]  /*0100*/  LDCU UR11, c[0x0][0x398] ;  /* 0x00007300ff0b77ac */ /* 0x000e260008000800 */
[----:B------:R-:W-:Y:S02]  /*0110*/  ULOP3.LUT UR4, UR6, 0xfffffff8, URZ, 0xc0, !UPT ;  /* 0xfffffff806047892 */ /* 0x000fe4000f8ec0ff */
[----:B------:R-:W-:Y:S01]  /*0120*/  IMAD.U32 R8, RZ, RZ, UR6 ;  /* 0x00000006ff087e24 */ /* 0x000fe2000f8e00ff */
[----:B------:R-:W-:-:S02]  /*0130*/  UIADD3 UR5, UPT, UPT, -UR7, 0x3, URZ ;  /* 0x0000000307057890 */ /* 0x000fc4000fffe1ff */
[----:B------:R-:W-:Y:S01]  /*0140*/  UIADD3 UR4, UPT, UPT, -UR4, URZ, URZ ;  /* 0x000000ff04047290 */ /* 0x000fe2000fffe1ff */
[----:B---3--:R-:W-:-:S05]  /*0150*/  IMAD R9, R3, UR10, R2 ;  /* 0x0000000a03097c24 */ /* 0x008fca000f8e0202 */
[----:B0-----:R-:W-:-:S07]  /*0160*/  IADD3 R9, PT, PT, R9, -UR7, RZ ;  /* 0x8000000709097c10 */ /* 0x001fce000fffe0ff */
.L_x_9:
[----:B------:R-:W0:Y:S01]  /*0170*/  LDC.64 R4, c[0x0][0x380] ;  /* 0x0000e000ff047b82 */ /* 0x000e220000000a00 */
[----:B------:R-:W-:-:S04]  /*0180*/  ISETP.GE.AND P1, PT, R18, UR11, PT ;  /* 0x0000000b12007c0c */ /* 0x000fc8000bf26270 */
[----:B------:R-:W-:-:S03]  /*0190*/  ISETP.LT.OR P1, PT, R18, RZ, P1 ;  /* 0x000000ff1200720c */ /* 0x000fc60000f21670 */
[----:B------:R-:W1:Y:S01]  /*01a0*/  LDC.64 R6, c[0x0][0x388] ;  /* 0x0000e200ff067b82 */ /* 0x000e620000000a00 */
[----:B0-----:R-:W-:-:S09]  /*01b0*/  IMAD.WIDE R4, R9, 0x4, R4 ;  /* 0x0000000409047825 */ /* 0x001fd200078e0204 */
[----:B------:R-:W2:Y:S01]  /*01c0*/  @!P1 LDG.E R11, desc[UR8][R4.64] ;  /* 0x00000008040b9981 */ /* 0x000ea2000c1e1900 */
[----:B-1----:R-:W-:-:S05]  /*01d0*/  IMAD.WIDE R6, R8, 0x4, R6 ;  /* 0x0000000408067825 */ /* 0x002fca00078e0206 */
[----:B------:R-:W2:Y:S01]  /*01e0*/  @!P1 LDG.E R10, desc[UR8][R6.64] ;  /* 0x00000008060a9981 */ /* 0x000ea2000c1e1900 */
[C---:B------:R-:W-:Y:S02]  /*01f0*/  VIADD R12, R18.reuse, 0x1 ;  /* 0x00000001120c7836 */ /* 0x040fe40000000000 */
[C---:B------:R-:W-:Y:S01]  /*0200*/  VIADD R13, R18.reuse, 0x2 ;  /* 0x00000002120d7836 */ /* 0x040fe20000000000 */
[----:B------:R-:W-:Y:S02]  /*0210*/  IADD3 R14, PT, PT, R18, 0x3, RZ ;  /* 0x00000003120e7810 */ /* 0x000fe40007ffe0ff */
[C---:B------:R-:W-:Y:S02]  /*0220*/  ISETP.GE.AND P0, PT, R12.reuse, UR11, PT ;  /* 0x0000000b0c007c0c */ /* 0x040fe4000bf06270 */
[----:B------:R-:W-:Y:S02]  /*0230*/  ISETP.GE.AND P2, PT, R13, UR11, PT ;  /* 0x0000000b0d007c0c */ /* 0x000fe4000bf46270 */
[----:B------:R-:W-:Y:S01]  /*0240*/  ISETP.LT.OR P0, PT, R12, RZ, P0 ;  /* 0x000000ff0c00720c */ /* 0x000fe20000701670 */
[----:B------:R-:W-:Y:S01]  /*0250*/  VIADD R12, R18, 0x4 ;  /* 0x00000004120c7836 */ /* 0x000fe20000000000 */
[----:B------:R-:W-:-:S02]  /*0260*/  ISETP.GE.AND P3, PT, R14, UR11, PT ;  /* 0x0000000b0e007c0c */ /* 0x000fc4000bf66270 */
[----:B------:R-:W-:Y:S02]  /*0270*/  ISETP.LT.OR P2, PT, R13, RZ, P2 ;  /* 0x000000ff0d00720c */ /* 0x000fe40001741670 */
[----:B------:R-:W-:Y:S02]  /*0280*/  IADD3 R13, PT, PT, R18, 0x5, RZ ;  /* 0x00000005120d7810 */ /* 0x000fe40007ffe0ff */
[----:B------:R-:W-:Y:S01]  /*0290*/  ISETP.LT.OR P3, PT, R14, RZ, P3 ;  /* 0x000000ff0e00720c */ /* 0x000fe20001f61670 */
[----:B------:R-:W-:Y:S01]  /*02a0*/  VIADD R14, R18, 0x6 ;  /* 0x00000006120e7836 */ /* 0x000fe20000000000 */
[C---:B------:R-:W-:Y:S02]  /*02b0*/  ISETP.GE.AND P4, PT, R12.reuse, UR11, PT ;  /* 0x0000000b0c007c0c */ /* 0x040fe4000bf86270 */
[----:B------:R-:W-:Y:S02]  /*02c0*/  ISETP.GE.AND P6, PT, R13, UR11, PT ;  /* 0x0000000b0d007c0c */ /* 0x000fe4000bfc6270 */
[----:B------:R-:W-:-:S02]  /*02d0*/  ISETP.LT.OR P4, PT, R12, RZ, P4 ;  /* 0x000000ff0c00720c */ /* 0x000fc40002781670 */
[----:B------:R-:W-:Y:S01]  /*02e0*/  ISETP.GE.AND P5, PT, R14, UR11, PT ;  /* 0x0000000b0e007c0c */ /* 0x000fe2000bfa6270 */
[----:B------:R-:W3:Y:S01]  /*02f0*/  @!P0 LDG.E R12, desc[UR8][R6.64+-0x4] ;  /* 0xfffffc08060c8981 */ /* 0x000ee2000c1e1900 */
[----:B------:R-:W-:-:S03]  /*0300*/  ISETP.LT.OR P6, PT, R13, RZ, P6 ;  /* 0x000000ff0d00720c */ /* 0x000fc600037c1670 */
[----:B------:R-:W3:Y:S01]  /*0310*/  @!P0 LDG.E R13, desc[UR8][R4.64+0x4] ;  /* 0x00000408040d8981 */ /* 0x000ee2000c1e1900 */
[----:B------:R-:W-:Y:S02]  /*0320*/  ISETP.LT.OR P5, PT, R14, RZ, P5 ;  /* 0x000000ff0e00720c */ /* 0x000fe40002fa1670 */
[----:B------:R-:W-:Y:S01]  /*0330*/  IADD3 R16, PT, PT, R18, 0x7, RZ ;  /* 0x0000000712107810 */ /* 0x000fe20007ffe0ff */
[----:B------:R-:W4:Y:S04]  /*0340*/  @!P2 LDG.E R15, desc[UR8][R4.64+0x8] ;  /* 0x00000808040fa981 */ /* 0x000f28000c1e1900 */
[----:B------:R-:W4:Y:S04]  /*0350*/  @!P2 LDG.E R14, desc[UR8][R6.64+-0x8] ;  /* 0xfffff808060ea981 */ /* 0x000f28000c1e1900 */
[----:B------:R-:W5:Y:S04]  /*0360*/  @!P4 LDG.E R17, desc[UR8][R4.64+0x10] ;  /* 0x000010080411c981 */ /* 0x000f68000c1e1900 */
[----:B------:R-:W5:Y:S04]  /*0370*/  @!P6 LDG.E R19, desc[UR8][R4.64+0x14] ;  /* 0x000014080413e981 */ /* 0x000f68000c1e1900 */
[----:B------:R-:W5:Y:S04]  /*0380*/  @!P6 LDG.E R20, desc[UR8][R6.64+-0x14] ;  /* 0xffffec080614e981 */ /* 0x000f68000c1e1900 */
[----:B------:R-:W5:Y:S04]  /*0390*/  @!P5 LDG.E R21, desc[UR8][R4.64+0x18] ;  /* 0x000018080415d981 */ /* 0x000f68000c1e1900 */
[----:B------:R-:W5:Y:S01]  /*03a0*/  @!P5 LDG.E R22, desc[UR8][R6.64+-0x18] ;  /* 0xffffe8080616d981 */ /* 0x000f62000c1e1900 */
[----:B--2---:R-:W-:Y:S01]  /*03b0*/  @!P1 FFMA R0, R11, R10, R0 ;  /* 0x0000000a0b009223 */ /* 0x004fe20000000000 */
[----:B------:R-:W-:-:S02]  /*03c0*/  ISETP.GE.AND P1, PT, R16, UR11, PT ;  /* 0x0000000b10007c0c */ /* 0x000fc4000bf26270 */
[----:B------:R-:W2:Y:S04]  /*03d0*/  @!P3 LDG.E R11, desc[UR8][R4.64+0xc] ;  /* 0x00000c08040bb981 */ /* 0x000ea8000c1e1900 */
[----:B------:R-:W2:Y:S01]  /*03e0*/  @!P3 LDG.E R10, desc[UR8][R6.64+-0xc] ;  /* 0xfffff408060ab981 */ /* 0x000ea2000c1e1900 */
[----:B------:R-:W-:-:S03]  /*03f0*/  ISETP.LT.OR P1, PT, R16, RZ, P1 ;  /* 0x000000ff1000720c */ /* 0x000fc60000f21670 */
[----:B------:R-:W5:Y:S10]  /*0400*/  @!P4 LDG.E R16, desc[UR8][R6.64+-0x10] ;  /* 0xfffff0080610c981 */ /* 0x000f74000c1e1900 */
[----:B------:R-:W5:Y:S04]  /*0410*/  @!P1 LDG.E R23, desc[UR8][R4.64+0x1c] ;  /* 0x00001c0804179981 */ /* 0x000f68000c1e1900 */
[----:B------:R-:W5:Y:S01]  /*0420*/  @!P1 LDG.E R24, desc[UR8][R6.64+-0x1c] ;  /* 0xffffe40806189981 */ /* 0x000f62000c1e1900 */
[----:B---3--:R-:W-:Y:S01]  /*0430*/  @!P0 FFMA R0, R13, R12, R0 ;  /* 0x0000000c0d008223 */ /* 0x008fe20000000000 */
[----:B------:R-:W-:-:S03]  /*0440*/  UIADD3 UR4, UPT, UPT, UR4, 0x8, URZ ;  /* 0x0000000804047890 */ /* 0x000fc6000fffe0ff */
[----:B----4-:R-:W-:Y:S01]  /*0450*/  @!P2 FFMA R0, R15, R14, R0 ;  /* 0x0000000e0f00a223 */ /* 0x010fe20000000000 */
[----:B------:R-:W-:Y:S01]  /*0460*/  UISETP.NE.AND UP0, UPT, UR4, URZ, UPT ;  /* 0x000000ff0400728c */ /* 0x000fe2000bf05270 */
[----:B------:R-:W-:Y:S01]  /*0470*/  VIADD R18, R18, 0x8 ;  /* 0x0000000812127836 */ /* 0x000fe20000000000 */
[----:B------:R-:W-:Y:S01]  /*0480*/  IADD3 R9, PT, PT, R9, 0x8, RZ ;  /* 0x0000000809097810 */ /* 0x000fe20007ffe0ff */
[----:B------:R-:W-:Y:S01]  /*0490*/  VIADD R8, R8, 0xfffffff8 ;  /* 0xfffffff808087836 */ /* 0x000fe20000000000 */
[----:B------:R-:W-:Y:S01]  /*04a0*/  UIADD3 UR5, UPT, UPT, UR5, 0x8, URZ ;  /* 0x0000000805057890 */ /* 0x000fe2000fffe0ff */
[----:B--2---:R-:W-:-:S04]  /*04b0*/  @!P3 FFMA R0, R11, R10, R0 ;  /* 0x0000000a0b00b223 */ /* 0x004fc80000000000 */
[----:B-----5:R-:W-:-:S04]  /*04c0*/  @!P4 FFMA R0, R17, R16, R0 ;  /* 0x000000101100c223 */ /* 0x020fc80000000000 */
[----:B------:R-:W-:-:S04]  /*04d0*/  @!P6 FFMA R0, R19, R20, R0 ;  /* 0x000000141300e223 */ /* 0x000fc80000000000 */
[----:B------:R-:W-:-:S04]  /*04e0*/  @!P5 FFMA R0, R21, R22, R0 ;  /* 0x000000161500d223 */ /* 0x000fc80000000000 */
[----:B------:R-:W-:Y:S01]  /*04f0*/  @!P1 FFMA R0, R23, R24, R0 ;  /* 0x0000001817009223 */ /* 0x000fe20000000000 */
[----:B------:R-:W-:Y:S06]  /*0500*/  BRA.U UP0, `(.L_x_9) ;  /* 0xfffffffd00187547 */ /* 0x000fec000b83ffff */
[----:B------:R-:W-:-:S12]  /*0510*/  UIADD3 UR4, UPT, UPT, UR5, -0x3, URZ ;  /* 0xfffffffd05047890 */ /* 0x000fd8000fffe0ff */
.L_x_8:
        /* <DEDUP_REMOVED lines=9> */
[----:B------:R-:W2:Y:S01]  /*05b0*/  LDC.64 R6, c[0x0][0x380] ;  /* 0x0000e000ff067b82 */ /* 0x000ea20000000a00 */
[----:B-1----:R-:W-:Y:S01]  /*05c0*/  VIADD R10, R2, UR4 ;  /* 0x00000004020a7c36 */ /* 0x002fe20008000000 */
[----:B------:R-:W-:-:S03]  /*05d0*/  IADD3 R11, PT, PT, R4, -UR4, RZ ;  /* 0x80000004040b7c10 */ /* 0x000fc6000fffe0ff */
[C---:B------:R-:W-:Y:S01]  /*05e0*/  VIADD R12, R10.reuse, 0x2 ;  /* 0x000000020a0c7836 */ /* 0x040fe20000000000 */
[C---:B------:R-:W-:Y:S02]  /*05f0*/  IADD3 R5, PT, PT, R10.reuse, 0x1, RZ ;  /* 0x000000010a057810 */ /* 0x040fe40007ffe0ff */
[----:B------:R-:W1:Y:S01]  /*0600*/  LDC.64 R8, c[0x0][0x388] ;  /* 0x0000e200ff087b82 */ /* 0x000e620000000a00 */
[C---:B0-----:R-:W-:Y:S02]  /*0610*/  ISETP.GE.AND P1, PT, R10.reuse, UR5, PT ;  /* 0x000000050a007c0c */ /* 0x041fe4000bf26270 */
[C---:B------:R-:W-:Y:S02]  /*0620*/  ISETP.GE.AND P0, PT, R5.reuse, UR5, PT ;  /* 0x0000000505007c0c */ /* 0x040fe4000bf06270 */
[----:B------:R-:W-:Y:S02]  /*0630*/  ISETP.LT.OR P1, PT, R10, RZ, P1 ;  /* 0x000000ff0a00720c */ /* 0x000fe40000f21670 */
[----:B------:R-:W-:Y:S01]  /*0640*/  ISETP.LT.OR P0, PT, R5, RZ, P0 ;  /* 0x000000ff0500720c */ /* 0x000fe20000701670 */
[----:B---3--:R-:W-:Y:S01]  /*0650*/  IMAD R5, R3, UR5, R10 ;  /* 0x0000000503057c24 */ /* 0x008fe2000f8e020a */
[----:B------:R-:W-:Y:S01]  /*0660*/  ISETP.GE.AND P2, PT, R12, UR5, PT ;  /* 0x000000050c007c0c */ /* 0x000fe2000bf46270 */
[----:B------:R-:W-:-:S02]  /*0670*/  VIADD R10, R10, 0x3 ;  /* 0x000000030a0a7836 */ /* 0x000fc40000000000 */
[----:B--2---:R-:W-:Y:S01]  /*0680*/  IMAD.WIDE R6, R5, 0x4, R6 ;  /* 0x0000000405067825 */ /* 0x004fe200078e0206 */
[----:B------:R-:W-:Y:S02]  /*0690*/  ISETP.LT.OR P2, PT, R12, RZ, P2 ;  /* 0x000000ff0c00720c */ /* 0x000fe40001741670 */
[C---:B------:R-:W-:Y:S01]  /*06a0*/  ISETP.GE.AND P4, PT, R10.reuse, UR5, PT ;  /* 0x000000050a007c0c */ /* 0x040fe2000bf86270 */
[----:B-1----:R-:W-:Y:S02]  /*06b0*/  IMAD.WIDE R8, R11, 0x4, R8 ;  /* 0x000000040b087825 */ /* 0x002fe400078e0208 */
[----:B------:R-:W2:Y:S01]  /*06c0*/  @!P1 LDG.E R5, desc[UR8][R6.64] ;  /* 0x0000000806059981 */ /* 0x000ea2000c1e1900 */
[----:B------:R-:W-:-:S03]  /*06d0*/  ISETP.LT.OR P4, PT, R10, RZ, P4 ;  /* 0x000000ff0a00720c */ /* 0x000fc60002781670 */
[----:B------:R-:W2:Y:S04]  /*06e0*/  @!P1 LDG.E R10, desc[UR8][R8.64] ;  /* 0x00000008080a9981 */ /* 0x000ea8000c1e1900 */
[----:B------:R-:W3:Y:S04]  /*06f0*/  @!P0 LDG.E R11, desc[UR8][R6.64+0x4] ;  /* 0x00000408060b8981 */ /* 0x000ee8000c1e1900 */
[----:B------:R-:W3:Y:S04]  /*0700*/  @!P0 LDG.E R12, desc[UR8][R8.64+-0x4] ;  /* 0xfffffc08080c8981 */ /* 0x000ee8000c1e1900 */
[----:B------:R-:W4:Y:S04]  /*0710*/  @!P2 LDG.E R13, desc[UR8][R6.64+0x8] ;  /* 0x00000808060da981 */ /* 0x000f28000c1e1900 */
[----:B------:R-:W4:Y:S04]  /*0720*/  @!P2 LDG.E R14, desc[UR8][R8.64+-0x8] ;  /* 0xfffff808080ea981 */ /* 0x000f28000c1e1900 */
[----:B------:R-:W5:Y:S04]  /*0730*/  @!P4 LDG.E R15, desc[UR8][R6.64+0xc] ;  /* 0x00000c08060fc981 */ /* 0x000f68000c1e1900 */
[----:B------:R-:W5:Y:S01]  /*0740*/  @!P4 LDG.E R16, desc[UR8][R8.64+-0xc] ;  /* 0xfffff4080810c981 */ /* 0x000f62000c1e1900 */
[----:B------:R-:W-:Y:S01]  /*0750*/  UIADD3 UR4, UPT, UPT, UR4, 0x4, URZ ;  /* 0x0000000404047890 */ /* 0x000fe2000fffe0ff */
[----:B--2---:R-:W-:-:S04]  /*0760*/  @!P1 FFMA R0, R5, R10, R0 ;  /* 0x0000000a05009223 */ /* 0x004fc80000000000 */
[----:B---3--:R-:W-:-:S04]  /*0770*/  @!P0 FFMA R0, R11, R12, R0 ;  /* 0x0000000c0b008223 */ /* 0x008fc80000000000 */
[----:B----4-:R-:W-:-:S04]  /*0780*/  @!P2 FFMA R0, R13, R14, R0 ;  /* 0x0000000e0d00a223 */ /* 0x010fc80000000000 */
[----:B-----5:R-:W-:-:S07]  /*0790*/  @!P4 FFMA R0, R15, R16, R0 ;  /* 0x000000100f00c223 */ /* 0x020fce0000000000 */
.L_x_10:
[----:B------:R-:W-:Y:S05]  /*07a0*/  @P3 BRA `(.L_x_11) ;  /* 0x0000000000503947 */ /* 0x000fea0003800000 */
[----:B------:R-:W0:Y:S01]  /*07b0*/  LDCU UR5, c[0x0][0x398] ;  /* 0x00007300ff0577ac */ /* 0x000e220008000800 */
[----:B------:R-:W2:Y:S01]  /*07c0*/  LDC.64 R6, c[0x0][0x380] ;  /* 0x0000e000ff067b82 */ /* 0x000ea20000000a00 */
[----:B-1----:R-:W-:Y:S02]  /*07d0*/  IADD3 R10, PT, PT, R2, UR4, RZ ;  /* 0x00000004020a7c10 */ /* 0x002fe4000fffe0ff */
[----:B------:R-:W-:-:S03]  /*07e0*/  IADD3 R11, PT, PT, R4, -UR4, RZ ;  /* 0x80000004040b7c10 */ /* 0x000fc6000fffe0ff */
[C---:B------:R-:W-:Y:S02]  /*07f0*/  VIADD R5, R10.reuse, 0x1 ;  /* 0x000000010a057836 */ /* 0x040fe40000000000 */
[----:B------:R-:W1:Y:S01]  /*0800*/  LDC.64 R8, c[0x0][0x388] ;  /* 0x0000e200ff087b82 */ /* 0x000e620000000a00 */
[C---:B0-----:R-:W-:Y:S02]  /*0810*/  ISETP.GE.AND P0, PT, R10.reuse, UR5, PT ;  /* 0x000000050a007c0c */ /* 0x041fe4000bf06270 */
[C---:B------:R-:W-:Y:S02]  /*0820*/  ISETP.GE.AND P1, PT, R5.reuse, UR5, PT ;  /* 0x0000000505007c0c */ /* 0x040fe4000bf26270 */
[----:B------:R-:W-:Y:S02]  /*0830*/  ISETP.LT.OR P0, PT, R10, RZ, P0 ;  /* 0x000000ff0a00720c */ /* 0x000fe40000701670 */
[----:B------:R-:W-:Y:S01]  /*0840*/  ISETP.LT.OR P1, PT, R5, RZ, P1 ;  /* 0x000000ff0500720c */ /* 0x000fe20000f21670 */
[----:B---3--:R-:W-:-:S04]  /*0850*/  IMAD R5, R3, UR5, R10 ;  /* 0x0000000503057c24 */ /* 0x008fc8000f8e020a */
[----:B--2---:R-:W-:-:S04]  /*0860*/  IMAD.WIDE R6, R5, 0x4, R6 ;  /* 0x0000000405067825 */ /* 0x004fc800078e0206 */
[----:B-1----:R-:W-:Y:S02]  /*0870*/  IMAD.WIDE R8, R11, 0x4, R8 ;  /* 0x000000040b087825 */ /* 0x002fe400078e0208 */
[----:B------:R-:W2:Y:S04]  /*0880*/  @!P0 LDG.E R5, desc[UR8][R6.64] ;  /* 0x0000000806058981 */ /* 0x000ea8000c1e1900 */
[----:B------:R-:W2:Y:S04]  /*0890*/  @!P0 LDG.E R10, desc[UR8][R8.64] ;  /* 0x00000008080a8981 */ /* 0x000ea8000c1e1900 */
[----:B------:R-:W3:Y:S04]  /*08a0*/  @!P1 LDG.E R11, desc[UR8][R6.64+0x4] ;  /* 0x00000408060b9981 */ /* 0x000ee8000c1e1900 */
[----:B------:R-:W3:Y:S01]  /*08b0*/  @!P1 LDG.E R12, desc[UR8][R8.64+-0x4] ;  /* 0xfffffc08080c9981 */ /* 0x000ee2000c1e1900 */
[----:B------:R-:W-:Y:S01]  /*08c0*/  UIADD3 UR4, UPT, UPT, UR4, 0x2, URZ ;  /* 0x0000000204047890 */ /* 0x000fe2000fffe0ff */
[----:B--2---:R-:W-:-:S04]  /*08d0*/  @!P0 FFMA R0, R5, R10, R0 ;  /* 0x0000000a05008223 */ /* 0x004fc80000000000 */
[----:B---3--:R-:W-:-:S07]  /*08e0*/  @!P1 FFMA R0, R11, R12, R0 ;  /* 0x0000000c0b009223 */ /* 0x008fce0000000000 */
.L_x_11:
[----:B-1----:R-:W-:Y:S01]  /*08f0*/  VIADD R10, R2, UR4 ;  /* 0x00000004020a7c36 */ /* 0x002fe20008000000 */
[----:B------:R-:W-:Y:S04]  /*0900*/  BSSY.RECONVERGENT B0, `(.L_x_7) ;  /* 0x000000d000007945 */ /* 0x000fe80003800200 */
[----:B------:R-:W-:-:S04]  /*0910*/  ISETP.GE.AND P0, PT, R10, UR6, PT ;  /* 0x000000060a007c0c */ /* 0x000fc8000bf06270 */
[----:B------:R-:W-:-:S13]  /*0920*/  ISETP.LT.OR P0, PT, R10, RZ, P0 ;  /* 0x000000ff0a00720c */ /* 0x000fda0000701670 */
[----:B------:R-:W-:Y:S05]  /*0930*/  @P0 BRA `(.L_x_12) ;  /* 0x0000000000240947 */ /* 0x000fea0003800000 */
[----:B------:R-:W0:Y:S01]  /*0940*/  LDC.64 R6, c[0x0][0x380] ;  /* 0x0000e000ff067b82 */ /* 0x000e220000000a00 */
[----:B---3--:R-:W-:Y:S01]  /*0950*/  IMAD R5, R3, UR6, R10 ;  /* 0x0000000603057c24 */ /* 0x008fe2000f8e020a */
[----:B------:R-:W-:-:S06]  /*0960*/  IADD3 R11, PT, PT, R4, -UR4, RZ ;  /* 0x80000004040b7c10 */ /* 0x000fcc000fffe0ff */
[----:B------:R-:W1:Y:S01]  /*0970*/  LDC.64 R8, c[0x0][0x388] ;  /* 0x0000e200ff087b82 */ /* 0x000e620000000a00 */
[----:B0-----:R-:W-:-:S06]  /*0980*/  IMAD.WIDE R4, R5, 0x4, R6 ;  /* 0x0000000405047825 */ /* 0x001fcc00078e0206 */
[----:B------:R-:W2:Y:S01]  /*0990*/  LDG.E R5, desc[UR8][R4.64] ;  /* 0x0000000804057981 */ /* 0x000ea2000c1e1900 */
[----:B-1----:R-:W-:-:S06]  /*09a0*/  IMAD.WIDE R6, R11, 0x4, R8 ;  /* 0x000000040b067825 */ /* 0x002fcc00078e0208 */
[----:B------:R-:W2:Y:S02]  /*09b0*/  LDG.E R6, desc[UR8][R6.64] ;  /* 0x0000000806067981 */ /* 0x000ea4000c1e1900 */
[----:B--2---:R-:W-:-:S07]  /*09c0*/  FFMA R0, R5, R6, R0 ;  /* 0x0000000605007223 */ /* 0x004fce0000000000 */
.L_x_12:
[----:B------:R-:W-:Y:S05]  /*09d0*/  BSYNC.RECONVERGENT B0 ;  /* 0x0000000000007941 */ /* 0x000fea0003800200 */
.L_x_7:
[----:B------:R-:W0:Y:S01]  /*09e0*/  LDC.64 R4, c[0x0][0x390] ;  /* 0x0000e400ff047b82 */ /* 0x000e220000000a00 */
[----:B------:R-:W1:Y:S02]  /*09f0*/  LDCU UR5, c[0x0][0x398] ;  /* 0x00007300ff0577ac */ /* 0x000e640008000800 */
[----:B-1-3--:R-:W-:-:S04]  /*0a00*/  IMAD R3, R3, UR5, R2 ;  /* 0x0000000503037c24 */ /* 0x00afc8000f8e0202 */
[----:B0-----:R-:W-:-:S05]  /*0a10*/  IMAD.WIDE R2, R3, 0x4, R4 ;  /* 0x0000000403027825 */ /* 0x001fca00078e0204 */
[----:B------:R-:W-:Y:S01]  /*0a20*/  STG.E desc[UR8][R2.64], R0 ;  /* 0x0000000002007986 */ /* 0x000fe2000c101908 */
[----:B------:R-:W-:Y:S05]  /*0a30*/  EXIT ;  /* 0x000000000000794d */ /* 0x000fea0003800000 */
.L_x_13:
        /* <DEDUP_REMOVED lines=12> */
.L_x_15:


//--------------------- .nv.shared.reserved.0     --------------------------
	.section	.nv.shared.reserved.0,"aw",@nobits
	.weak		__nv_reservedSMEM_offset_0_alias
	.size		__nv_reservedSMEM_offset_0_alias, 0, 64
	.other		__nv_reservedSMEM_offset_0_alias,@"STO_CUDA_RESERVED_SHARED STV_DEFAULT"
__nv_reservedSMEM_offset_0_alias:
	.zero		0
	.zero		64


//--------------------- .nv.constant0._Z12kernelColumnPfS_S_iii --------------------------
	.section	.nv.constant0._Z12kernelColumnPfS_S_iii,"a",@progbits
	.sectionflags	@""
	.align	4
.nv.constant0._Z12kernelColumnPfS_S_iii:
	.zero		932


//--------------------- .nv.constant0._Z9kernelRowPfS_S_iii --------------------------
	.section	.nv.constant0._Z9kernelRowPfS_S_iii,"a",@progbits
	.sectionflags	@""
	.align	4
.nv.constant0._Z9kernelRowPfS_S_iii:
	.zero		932


//--------------------- SYMBOLS --------------------------

	.type		.nv.reservedSmem.offset0,@object
	.size		.nv.reservedSmem.offset0,0x4
